//
// Generated by NVIDIA NVVM Compiler
//
// Compiler Build ID: CL-36424714
// Cuda compilation tools, release 13.0, V13.0.88
// Based on NVVM 20.0.0
//

.version 9.0
.target sm_100
.address_size 64

	// .globl	_Z18lattice_inner_loopPfS_PKfS1_mmm
.func  (.param .b64 func_retval0) __internal_accurate_pow
(
	.param .b64 __internal_accurate_pow_param_0
)
;
// _ZZ37matrix_euclidean_distance_kernel_fastPfS_iiE2Ys has been demoted
// _ZZ37matrix_euclidean_distance_kernel_fastPfS_iiE2Xs has been demoted
// _ZZ9gpuPdist2PfS_iiE2Ys has been demoted
// _ZZ9gpuPdist2PfS_iiE2Xs has been demoted
.extern .shared .align 16 .b8 Rs[];

.visible .entry _Z18lattice_inner_loopPfS_PKfS1_mmm(
	.param .u64 .ptr .align 1 _Z18lattice_inner_loopPfS_PKfS1_mmm_param_0,
	.param .u64 .ptr .align 1 _Z18lattice_inner_loopPfS_PKfS1_mmm_param_1,
	.param .u64 .ptr .align 1 _Z18lattice_inner_loopPfS_PKfS1_mmm_param_2,
	.param .u64 .ptr .align 1 _Z18lattice_inner_loopPfS_PKfS1_mmm_param_3,
	.param .u64 _Z18lattice_inner_loopPfS_PKfS1_mmm_param_4,
	.param .u64 _Z18lattice_inner_loopPfS_PKfS1_mmm_param_5,
	.param .u64 _Z18lattice_inner_loopPfS_PKfS1_mmm_param_6
)
{
	.reg .pred 	%p<4>;
	.reg .b32 	%r<9>;
	.reg .b32 	%f<11>;
	.reg .b64 	%rd<24>;

	ld.param.u64 	%rd4, [_Z18lattice_inner_loopPfS_PKfS1_mmm_param_0];
	ld.param.u64 	%rd5, [_Z18lattice_inner_loopPfS_PKfS1_mmm_param_1];
	ld.param.u64 	%rd6, [_Z18lattice_inner_loopPfS_PKfS1_mmm_param_2];
	ld.param.u64 	%rd7, [_Z18lattice_inner_loopPfS_PKfS1_mmm_param_3];
	ld.param.u64 	%rd8, [_Z18lattice_inner_loopPfS_PKfS1_mmm_param_4];
	ld.param.u64 	%rd9, [_Z18lattice_inner_loopPfS_PKfS1_mmm_param_5];
	ld.param.u64 	%rd10, [_Z18lattice_inner_loopPfS_PKfS1_mmm_param_6];
	mov.u32 	%r1, %ntid.x;
	mov.u32 	%r2, %ctaid.x;
	mov.u32 	%r3, %tid.x;
	mad.lo.s32 	%r4, %r1, %r2, %r3;
	cvt.u64.u32 	%rd1, %r4;
	setp.le.u64 	%p1, %rd8, %rd1;
	@%p1 bra 	$L__BB0_4;
	mov.u32 	%r5, %ntid.y;
	mov.u32 	%r6, %ctaid.y;
	mov.u32 	%r7, %tid.y;
	mad.lo.s32 	%r8, %r5, %r6, %r7;
	cvt.u64.u32 	%rd2, %r8;
	setp.le.u64 	%p2, %rd9, %rd2;
	@%p2 bra 	$L__BB0_4;
	mad.lo.s64 	%rd3, %rd8, %rd2, %rd1;
	setp.ge.u64 	%p3, %rd3, %rd10;
	@%p3 bra 	$L__BB0_4;
	cvta.to.global.u64 	%rd11, %rd7;
	cvta.to.global.u64 	%rd12, %rd6;
	shl.b64 	%rd13, %rd1, 2;
	add.s64 	%rd14, %rd12, %rd13;
	ld.global.f32 	%f1, [%rd14];
	shl.b64 	%rd15, %rd2, 2;
	add.s64 	%rd16, %rd12, %rd15;
	ld.global.f32 	%f2, [%rd16];
	add.f32 	%f3, %f1, %f2;
	add.s64 	%rd17, %rd11, %rd13;
	ld.global.f32 	%f4, [%rd17];
	add.f32 	%f5, %f3, %f4;
	add.s64 	%rd18, %rd11, %rd15;
	ld.global.f32 	%f6, [%rd18];
	sub.f32 	%f7, %f5, %f6;
	cvta.to.global.u64 	%rd19, %rd5;
	shl.b64 	%rd20, %rd3, 2;
	add.s64 	%rd21, %rd19, %rd20;
	ld.global.f32 	%f8, [%rd21];
	add.f32 	%f9, %f8, %f8;
	sub.f32 	%f10, %f7, %f9;
	cvta.to.global.u64 	%rd22, %rd4;
	add.s64 	%rd23, %rd22, %rd20;
	st.global.f32 	[%rd23], %f10;
$L__BB0_4:
	ret;

}
	// .globl	_Z11reduce_colsPfPjPKfS2_S2_jjj
.visible .entry _Z11reduce_colsPfPjPKfS2_S2_jjj(
	.param .u64 .ptr .align 1 _Z11reduce_colsPfPjPKfS2_S2_jjj_param_0,
	.param .u64 .ptr .align 1 _Z11reduce_colsPfPjPKfS2_S2_jjj_param_1,
	.param .u64 .ptr .align 1 _Z11reduce_colsPfPjPKfS2_S2_jjj_param_2,
	.param .u64 .ptr .align 1 _Z11reduce_colsPfPjPKfS2_S2_jjj_param_3,
	.param .u64 .ptr .align 1 _Z11reduce_colsPfPjPKfS2_S2_jjj_param_4,
	.param .u32 _Z11reduce_colsPfPjPKfS2_S2_jjj_param_5,
	.param .u32 _Z11reduce_colsPfPjPKfS2_S2_jjj_param_6,
	.param .u32 _Z11reduce_colsPfPjPKfS2_S2_jjj_param_7
)
{
	.reg .pred 	%p<26>;
	.reg .b32 	%r<95>;
	.reg .b32 	%f<160>;
	.reg .b64 	%rd<64>;

	ld.param.u64 	%rd10, [_Z11reduce_colsPfPjPKfS2_S2_jjj_param_0];
	ld.param.u64 	%rd11, [_Z11reduce_colsPfPjPKfS2_S2_jjj_param_1];
	ld.param.u64 	%rd12, [_Z11reduce_colsPfPjPKfS2_S2_jjj_param_2];
	ld.param.u64 	%rd13, [_Z11reduce_colsPfPjPKfS2_S2_jjj_param_3];
	ld.param.u64 	%rd14, [_Z11reduce_colsPfPjPKfS2_S2_jjj_param_4];
	ld.param.u32 	%r32, [_Z11reduce_colsPfPjPKfS2_S2_jjj_param_5];
	ld.param.u32 	%r33, [_Z11reduce_colsPfPjPKfS2_S2_jjj_param_6];
	cvta.to.global.u64 	%rd1, %rd12;
	cvta.to.global.u64 	%rd2, %rd14;
	cvta.to.global.u64 	%rd3, %rd13;
	mov.u32 	%r34, %ntid.y;
	mov.u32 	%r35, %ctaid.y;
	mov.u32 	%r36, %tid.y;
	mad.lo.s32 	%r1, %r34, %r35, %r36;
	setp.ge.u32 	%p1, %r1, %r33;
	@%p1 bra 	$L__BB1_14;
	mul.lo.s32 	%r85, %r32, %r1;
	setp.eq.s32 	%p2, %r32, 0;
	mov.b32 	%r94, 0;
	mov.f32 	%f159, 0f4EFF0000;
	@%p2 bra 	$L__BB1_13;
	mul.wide.u32 	%rd15, %r1, 4;
	add.s64 	%rd16, %rd3, %rd15;
	ld.global.f32 	%f1, [%rd16];
	add.s64 	%rd17, %rd2, %rd15;
	ld.global.f32 	%f2, [%rd17];
	and.b32  	%r3, %r32, 7;
	setp.lt.u32 	%p3, %r32, 8;
	mov.f32 	%f159, 0f4EFF0000;
	mov.b32 	%r87, 0;
	mov.u32 	%r94, %r87;
	@%p3 bra 	$L__BB1_5;
	and.b32  	%r87, %r32, -8;
	add.s64 	%rd63, %rd2, 16;
	add.s64 	%rd62, %rd3, 16;
	mov.f32 	%f159, 0f4EFF0000;
	mov.b32 	%r94, 0;
	mov.b32 	%r79, 3;
$L__BB1_4:
	.pragma "nounroll";
	add.s32 	%r42, %r79, -3;
	ld.global.f32 	%f19, [%rd62+-16];
	add.f32 	%f20, %f19, %f1;
	ld.global.f32 	%f21, [%rd63+-16];
	add.f32 	%f22, %f20, %f21;
	sub.f32 	%f23, %f22, %f2;
	mul.wide.u32 	%rd18, %r85, 4;
	add.s64 	%rd19, %rd1, %rd18;
	ld.global.f32 	%f24, [%rd19];
	add.f32 	%f25, %f24, %f24;
	sub.f32 	%f26, %f23, %f25;
	setp.lt.f32 	%p4, %f26, %f159;
	selp.f32 	%f27, %f26, %f159, %p4;
	selp.b32 	%r43, %r42, %r94, %p4;
	add.s32 	%r44, %r85, 1;
	ld.global.f32 	%f28, [%rd62+-12];
	add.f32 	%f29, %f28, %f1;
	ld.global.f32 	%f30, [%rd63+-12];
	add.f32 	%f31, %f29, %f30;
	sub.f32 	%f32, %f31, %f2;
	mul.wide.u32 	%rd20, %r44, 4;
	add.s64 	%rd21, %rd1, %rd20;
	ld.global.f32 	%f33, [%rd21];
	add.f32 	%f34, %f33, %f33;
	sub.f32 	%f35, %f32, %f34;
	setp.lt.f32 	%p5, %f35, %f27;
	selp.f32 	%f36, %f35, %f27, %p5;
	add.s32 	%r45, %r79, -2;
	selp.b32 	%r46, %r45, %r43, %p5;
	add.s32 	%r47, %r85, 2;
	ld.global.f32 	%f37, [%rd62+-8];
	add.f32 	%f38, %f37, %f1;
	ld.global.f32 	%f39, [%rd63+-8];
	add.f32 	%f40, %f38, %f39;
	sub.f32 	%f41, %f40, %f2;
	mul.wide.u32 	%rd22, %r47, 4;
	add.s64 	%rd23, %rd1, %rd22;
	ld.global.f32 	%f42, [%rd23];
	add.f32 	%f43, %f42, %f42;
	sub.f32 	%f44, %f41, %f43;
	setp.lt.f32 	%p6, %f44, %f36;
	selp.f32 	%f45, %f44, %f36, %p6;
	add.s32 	%r48, %r79, -1;
	selp.b32 	%r49, %r48, %r46, %p6;
	add.s32 	%r50, %r85, 3;
	ld.global.f32 	%f46, [%rd62+-4];
	add.f32 	%f47, %f46, %f1;
	ld.global.f32 	%f48, [%rd63+-4];
	add.f32 	%f49, %f47, %f48;
	sub.f32 	%f50, %f49, %f2;
	mul.wide.u32 	%rd24, %r50, 4;
	add.s64 	%rd25, %rd1, %rd24;
	ld.global.f32 	%f51, [%rd25];
	add.f32 	%f52, %f51, %f51;
	sub.f32 	%f53, %f50, %f52;
	setp.lt.f32 	%p7, %f53, %f45;
	selp.f32 	%f54, %f53, %f45, %p7;
	selp.b32 	%r51, %r79, %r49, %p7;
	add.s32 	%r52, %r85, 4;
	ld.global.f32 	%f55, [%rd62];
	add.f32 	%f56, %f55, %f1;
	ld.global.f32 	%f57, [%rd63];
	add.f32 	%f58, %f56, %f57;
	sub.f32 	%f59, %f58, %f2;
	mul.wide.u32 	%rd26, %r52, 4;
	add.s64 	%rd27, %rd1, %rd26;
	ld.global.f32 	%f60, [%rd27];
	add.f32 	%f61, %f60, %f60;
	sub.f32 	%f62, %f59, %f61;
	setp.lt.f32 	%p8, %f62, %f54;
	selp.f32 	%f63, %f62, %f54, %p8;
	add.s32 	%r53, %r79, 1;
	selp.b32 	%r54, %r53, %r51, %p8;
	add.s32 	%r55, %r85, 5;
	ld.global.f32 	%f64, [%rd62+4];
	add.f32 	%f65, %f64, %f1;
	ld.global.f32 	%f66, [%rd63+4];
	add.f32 	%f67, %f65, %f66;
	sub.f32 	%f68, %f67, %f2;
	mul.wide.u32 	%rd28, %r55, 4;
	add.s64 	%rd29, %rd1, %rd28;
	ld.global.f32 	%f69, [%rd29];
	add.f32 	%f70, %f69, %f69;
	sub.f32 	%f71, %f68, %f70;
	setp.lt.f32 	%p9, %f71, %f63;
	selp.f32 	%f72, %f71, %f63, %p9;
	add.s32 	%r56, %r79, 2;
	selp.b32 	%r57, %r56, %r54, %p9;
	add.s32 	%r58, %r85, 6;
	ld.global.f32 	%f73, [%rd62+8];
	add.f32 	%f74, %f73, %f1;
	ld.global.f32 	%f75, [%rd63+8];
	add.f32 	%f76, %f74, %f75;
	sub.f32 	%f77, %f76, %f2;
	mul.wide.u32 	%rd30, %r58, 4;
	add.s64 	%rd31, %rd1, %rd30;
	ld.global.f32 	%f78, [%rd31];
	add.f32 	%f79, %f78, %f78;
	sub.f32 	%f80, %f77, %f79;
	setp.lt.f32 	%p10, %f80, %f72;
	selp.f32 	%f81, %f80, %f72, %p10;
	add.s32 	%r59, %r79, 3;
	selp.b32 	%r60, %r59, %r57, %p10;
	add.s32 	%r61, %r85, 7;
	ld.global.f32 	%f82, [%rd62+12];
	add.f32 	%f83, %f82, %f1;
	ld.global.f32 	%f84, [%rd63+12];
	add.f32 	%f85, %f83, %f84;
	sub.f32 	%f86, %f85, %f2;
	mul.wide.u32 	%rd32, %r61, 4;
	add.s64 	%rd33, %rd1, %rd32;
	ld.global.f32 	%f87, [%rd33];
	add.f32 	%f88, %f87, %f87;
	sub.f32 	%f89, %f86, %f88;
	setp.lt.f32 	%p11, %f89, %f81;
	selp.f32 	%f159, %f89, %f81, %p11;
	add.s32 	%r62, %r79, 4;
	selp.b32 	%r94, %r62, %r60, %p11;
	add.s32 	%r85, %r85, 8;
	add.s32 	%r10, %r79, 8;
	add.s64 	%rd63, %rd63, 32;
	add.s64 	%rd62, %rd62, 32;
	add.s32 	%r63, %r79, 5;
	setp.ne.s32 	%p12, %r63, %r87;
	mov.u32 	%r79, %r10;
	@%p12 bra 	$L__BB1_4;
$L__BB1_5:
	setp.eq.s32 	%p13, %r3, 0;
	@%p13 bra 	$L__BB1_13;
	and.b32  	%r15, %r32, 3;
	setp.lt.u32 	%p14, %r3, 4;
	@%p14 bra 	$L__BB1_8;
	mul.wide.u32 	%rd34, %r87, 4;
	add.s64 	%rd35, %rd3, %rd34;
	ld.global.f32 	%f91, [%rd35];
	add.f32 	%f92, %f91, %f1;
	add.s64 	%rd36, %rd2, %rd34;
	ld.global.f32 	%f93, [%rd36];
	add.f32 	%f94, %f92, %f93;
	sub.f32 	%f95, %f94, %f2;
	mul.wide.u32 	%rd37, %r85, 4;
	add.s64 	%rd38, %rd1, %rd37;
	ld.global.f32 	%f96, [%rd38];
	add.f32 	%f97, %f96, %f96;
	sub.f32 	%f98, %f95, %f97;
	setp.lt.f32 	%p15, %f98, %f159;
	selp.f32 	%f99, %f98, %f159, %p15;
	selp.b32 	%r65, %r87, %r94, %p15;
	add.s32 	%r66, %r87, 1;
	add.s32 	%r67, %r85, 1;
	ld.global.f32 	%f100, [%rd35+4];
	add.f32 	%f101, %f100, %f1;
	ld.global.f32 	%f102, [%rd36+4];
	add.f32 	%f103, %f101, %f102;
	sub.f32 	%f104, %f103, %f2;
	mul.wide.u32 	%rd39, %r67, 4;
	add.s64 	%rd40, %rd1, %rd39;
	ld.global.f32 	%f105, [%rd40];
	add.f32 	%f106, %f105, %f105;
	sub.f32 	%f107, %f104, %f106;
	setp.lt.f32 	%p16, %f107, %f99;
	selp.f32 	%f108, %f107, %f99, %p16;
	selp.b32 	%r68, %r66, %r65, %p16;
	add.s32 	%r69, %r87, 2;
	add.s32 	%r70, %r85, 2;
	ld.global.f32 	%f109, [%rd35+8];
	add.f32 	%f110, %f109, %f1;
	ld.global.f32 	%f111, [%rd36+8];
	add.f32 	%f112, %f110, %f111;
	sub.f32 	%f113, %f112, %f2;
	mul.wide.u32 	%rd41, %r70, 4;
	add.s64 	%rd42, %rd1, %rd41;
	ld.global.f32 	%f114, [%rd42];
	add.f32 	%f115, %f114, %f114;
	sub.f32 	%f116, %f113, %f115;
	setp.lt.f32 	%p17, %f116, %f108;
	selp.f32 	%f117, %f116, %f108, %p17;
	selp.b32 	%r71, %r69, %r68, %p17;
	add.s32 	%r72, %r87, 3;
	add.s32 	%r73, %r85, 3;
	ld.global.f32 	%f118, [%rd35+12];
	add.f32 	%f119, %f118, %f1;
	ld.global.f32 	%f120, [%rd36+12];
	add.f32 	%f121, %f119, %f120;
	sub.f32 	%f122, %f121, %f2;
	mul.wide.u32 	%rd43, %r73, 4;
	add.s64 	%rd44, %rd1, %rd43;
	ld.global.f32 	%f123, [%rd44];
	add.f32 	%f124, %f123, %f123;
	sub.f32 	%f125, %f122, %f124;
	setp.lt.f32 	%p18, %f125, %f117;
	selp.f32 	%f159, %f125, %f117, %p18;
	selp.b32 	%r94, %r72, %r71, %p18;
	add.s32 	%r85, %r85, 4;
	add.s32 	%r87, %r87, 4;
$L__BB1_8:
	setp.eq.s32 	%p19, %r15, 0;
	@%p19 bra 	$L__BB1_13;
	setp.eq.s32 	%p20, %r15, 1;
	@%p20 bra 	$L__BB1_11;
	mul.wide.u32 	%rd45, %r87, 4;
	add.s64 	%rd46, %rd3, %rd45;
	ld.global.f32 	%f127, [%rd46];
	add.f32 	%f128, %f127, %f1;
	add.s64 	%rd47, %rd2, %rd45;
	ld.global.f32 	%f129, [%rd47];
	add.f32 	%f130, %f128, %f129;
	sub.f32 	%f131, %f130, %f2;
	mul.wide.u32 	%rd48, %r85, 4;
	add.s64 	%rd49, %rd1, %rd48;
	ld.global.f32 	%f132, [%rd49];
	add.f32 	%f133, %f132, %f132;
	sub.f32 	%f134, %f131, %f133;
	setp.lt.f32 	%p21, %f134, %f159;
	selp.f32 	%f135, %f134, %f159, %p21;
	selp.b32 	%r75, %r87, %r94, %p21;
	add.s32 	%r76, %r87, 1;
	add.s32 	%r77, %r85, 1;
	ld.global.f32 	%f136, [%rd46+4];
	add.f32 	%f137, %f136, %f1;
	ld.global.f32 	%f138, [%rd47+4];
	add.f32 	%f139, %f137, %f138;
	sub.f32 	%f140, %f139, %f2;
	mul.wide.u32 	%rd50, %r77, 4;
	add.s64 	%rd51, %rd1, %rd50;
	ld.global.f32 	%f141, [%rd51];
	add.f32 	%f142, %f141, %f141;
	sub.f32 	%f143, %f140, %f142;
	setp.lt.f32 	%p22, %f143, %f135;
	selp.f32 	%f159, %f143, %f135, %p22;
	selp.b32 	%r94, %r76, %r75, %p22;
	add.s32 	%r85, %r85, 2;
	add.s32 	%r87, %r87, 2;
$L__BB1_11:
	and.b32  	%r78, %r32, 1;
	setp.eq.b32 	%p23, %r78, 1;
	not.pred 	%p24, %p23;
	@%p24 bra 	$L__BB1_13;
	mul.wide.u32 	%rd52, %r87, 4;
	add.s64 	%rd53, %rd3, %rd52;
	ld.global.f32 	%f144, [%rd53];
	add.f32 	%f145, %f144, %f1;
	add.s64 	%rd54, %rd2, %rd52;
	ld.global.f32 	%f146, [%rd54];
	add.f32 	%f147, %f145, %f146;
	sub.f32 	%f148, %f147, %f2;
	mul.wide.u32 	%rd55, %r85, 4;
	add.s64 	%rd56, %rd1, %rd55;
	ld.global.f32 	%f149, [%rd56];
	add.f32 	%f150, %f149, %f149;
	sub.f32 	%f151, %f148, %f150;
	setp.lt.f32 	%p25, %f151, %f159;
	selp.f32 	%f159, %f151, %f159, %p25;
	selp.b32 	%r94, %r87, %r94, %p25;
$L__BB1_13:
	cvta.to.global.u64 	%rd57, %rd10;
	mul.wide.u32 	%rd58, %r1, 4;
	add.s64 	%rd59, %rd57, %rd58;
	st.global.f32 	[%rd59], %f159;
	cvta.to.global.u64 	%rd60, %rd11;
	add.s64 	%rd61, %rd60, %rd58;
	st.global.u32 	[%rd61], %r94;
$L__BB1_14:
	ret;

}
	// .globl	_Z23reduce_cols_R_symmetricPfPjPKfS2_jjj
.visible .entry _Z23reduce_cols_R_symmetricPfPjPKfS2_jjj(
	.param .u64 .ptr .align 1 _Z23reduce_cols_R_symmetricPfPjPKfS2_jjj_param_0,
	.param .u64 .ptr .align 1 _Z23reduce_cols_R_symmetricPfPjPKfS2_jjj_param_1,
	.param .u64 .ptr .align 1 _Z23reduce_cols_R_symmetricPfPjPKfS2_jjj_param_2,
	.param .u64 .ptr .align 1 _Z23reduce_cols_R_symmetricPfPjPKfS2_jjj_param_3,
	.param .u32 _Z23reduce_cols_R_symmetricPfPjPKfS2_jjj_param_4,
	.param .u32 _Z23reduce_cols_R_symmetricPfPjPKfS2_jjj_param_5,
	.param .u32 _Z23reduce_cols_R_symmetricPfPjPKfS2_jjj_param_6
)
{
	.reg .pred 	%p<65>;
	.reg .b32 	%r<211>;
	.reg .b32 	%f<239>;
	.reg .b64 	%rd<90>;
	.reg .b64 	%fd<143>;

	ld.param.u64 	%rd7, [_Z23reduce_cols_R_symmetricPfPjPKfS2_jjj_param_0];
	ld.param.u64 	%rd8, [_Z23reduce_cols_R_symmetricPfPjPKfS2_jjj_param_1];
	ld.param.u64 	%rd9, [_Z23reduce_cols_R_symmetricPfPjPKfS2_jjj_param_2];
	ld.param.u64 	%rd10, [_Z23reduce_cols_R_symmetricPfPjPKfS2_jjj_param_3];
	ld.param.u32 	%r75, [_Z23reduce_cols_R_symmetricPfPjPKfS2_jjj_param_4];
	ld.param.u32 	%r76, [_Z23reduce_cols_R_symmetricPfPjPKfS2_jjj_param_5];
	cvta.to.global.u64 	%rd1, %rd10;
	cvta.to.global.u64 	%rd2, %rd9;
	mov.u32 	%r77, %ntid.y;
	mov.u32 	%r78, %ctaid.y;
	mov.u32 	%r79, %tid.y;
	mad.lo.s32 	%r1, %r77, %r78, %r79;
	setp.ge.u32 	%p1, %r1, %r76;
	@%p1 bra 	$L__BB2_57;
	min.u32 	%r205, %r1, %r75;
	setp.eq.s32 	%p2, %r205, 0;
	mul.wide.u32 	%rd11, %r1, 4;
	add.s64 	%rd3, %rd1, %rd11;
	mov.b32 	%r210, 0;
	mov.f32 	%f238, 0f4EFF0000;
	@%p2 bra 	$L__BB2_13;
	shl.b32 	%r3, %r75, 1;
	cvt.rn.f64.u32 	%fd1, %r1;
	ld.global.f32 	%f1, [%rd3];
	setp.lt.u32 	%p3, %r205, 8;
	mov.f32 	%f238, 0f4EFF0000;
	mov.b32 	%r192, 0;
	mov.u32 	%r210, %r192;
	@%p3 bra 	$L__BB2_5;
	mov.f32 	%f238, 0f4EFF0000;
	mov.b32 	%r186, 0;
	mov.f64 	%fd142, 0d0000000000000000;
	mov.u32 	%r210, %r186;
$L__BB2_4:
	.pragma "nounroll";
	not.b32 	%r84, %r186;
	add.s32 	%r85, %r3, %r84;
	mul.lo.s32 	%r86, %r85, %r186;
	cvt.rn.f64.u32 	%fd7, %r86;
	fma.rn.f64 	%fd8, %fd7, 0d3FE0000000000000, %fd1;
	sub.f64 	%fd9, %fd8, %fd142;
	add.f64 	%fd10, %fd9, 0dBFF0000000000000;
	cvt.rzi.u32.f64 	%r87, %fd10;
	mul.wide.u32 	%rd12, %r87, 4;
	add.s64 	%rd13, %rd2, %rd12;
	ld.global.f32 	%f72, [%rd13];
	mul.wide.u32 	%rd14, %r186, 4;
	add.s64 	%rd15, %rd1, %rd14;
	ld.global.f32 	%f73, [%rd15];
	sub.f32 	%f74, %f73, %f1;
	add.f32 	%f75, %f72, %f74;
	setp.lt.f32 	%p4, %f75, %f238;
	selp.f32 	%f76, %f75, %f238, %p4;
	selp.b32 	%r88, %r186, %r210, %p4;
	add.s32 	%r89, %r186, 1;
	sub.s32 	%r90, %r3, %r186;
	add.s32 	%r91, %r90, -2;
	mad.lo.s32 	%r92, %r91, %r186, %r91;
	cvt.rn.f64.u32 	%fd11, %r92;
	fma.rn.f64 	%fd12, %fd11, 0d3FE0000000000000, %fd1;
	cvt.rn.f64.u32 	%fd13, %r89;
	sub.f64 	%fd14, %fd12, %fd13;
	add.f64 	%fd15, %fd14, 0dBFF0000000000000;
	cvt.rzi.u32.f64 	%r93, %fd15;
	mul.wide.u32 	%rd16, %r93, 4;
	add.s64 	%rd17, %rd2, %rd16;
	ld.global.f32 	%f77, [%rd17];
	ld.global.f32 	%f78, [%rd15+4];
	sub.f32 	%f79, %f78, %f1;
	add.f32 	%f80, %f77, %f79;
	setp.lt.f32 	%p5, %f80, %f76;
	selp.f32 	%f81, %f80, %f76, %p5;
	selp.b32 	%r94, %r89, %r88, %p5;
	add.s32 	%r95, %r186, 2;
	add.s32 	%r96, %r90, -3;
	mul.lo.s32 	%r97, %r96, %r95;
	cvt.rn.f64.u32 	%fd16, %r97;
	fma.rn.f64 	%fd17, %fd16, 0d3FE0000000000000, %fd1;
	cvt.rn.f64.u32 	%fd18, %r95;
	sub.f64 	%fd19, %fd17, %fd18;
	add.f64 	%fd20, %fd19, 0dBFF0000000000000;
	cvt.rzi.u32.f64 	%r98, %fd20;
	mul.wide.u32 	%rd18, %r98, 4;
	add.s64 	%rd19, %rd2, %rd18;
	ld.global.f32 	%f82, [%rd19];
	ld.global.f32 	%f83, [%rd15+8];
	sub.f32 	%f84, %f83, %f1;
	add.f32 	%f85, %f82, %f84;
	setp.lt.f32 	%p6, %f85, %f81;
	selp.f32 	%f86, %f85, %f81, %p6;
	selp.b32 	%r99, %r95, %r94, %p6;
	add.s32 	%r100, %r186, 3;
	add.s32 	%r101, %r90, -4;
	mul.lo.s32 	%r102, %r101, %r100;
	cvt.rn.f64.u32 	%fd21, %r102;
	fma.rn.f64 	%fd22, %fd21, 0d3FE0000000000000, %fd1;
	cvt.rn.f64.u32 	%fd23, %r100;
	sub.f64 	%fd24, %fd22, %fd23;
	add.f64 	%fd25, %fd24, 0dBFF0000000000000;
	cvt.rzi.u32.f64 	%r103, %fd25;
	mul.wide.u32 	%rd20, %r103, 4;
	add.s64 	%rd21, %rd2, %rd20;
	ld.global.f32 	%f87, [%rd21];
	ld.global.f32 	%f88, [%rd15+12];
	sub.f32 	%f89, %f88, %f1;
	add.f32 	%f90, %f87, %f89;
	setp.lt.f32 	%p7, %f90, %f86;
	selp.f32 	%f91, %f90, %f86, %p7;
	selp.b32 	%r104, %r100, %r99, %p7;
	add.s32 	%r105, %r186, 4;
	add.s32 	%r106, %r90, -5;
	mul.lo.s32 	%r107, %r106, %r105;
	cvt.rn.f64.u32 	%fd26, %r107;
	fma.rn.f64 	%fd27, %fd26, 0d3FE0000000000000, %fd1;
	cvt.rn.f64.u32 	%fd28, %r105;
	sub.f64 	%fd29, %fd27, %fd28;
	add.f64 	%fd30, %fd29, 0dBFF0000000000000;
	cvt.rzi.u32.f64 	%r108, %fd30;
	mul.wide.u32 	%rd22, %r108, 4;
	add.s64 	%rd23, %rd2, %rd22;
	ld.global.f32 	%f92, [%rd23];
	ld.global.f32 	%f93, [%rd15+16];
	sub.f32 	%f94, %f93, %f1;
	add.f32 	%f95, %f92, %f94;
	setp.lt.f32 	%p8, %f95, %f91;
	selp.f32 	%f96, %f95, %f91, %p8;
	selp.b32 	%r109, %r105, %r104, %p8;
	add.s32 	%r110, %r186, 5;
	add.s32 	%r111, %r90, -6;
	mul.lo.s32 	%r112, %r111, %r110;
	cvt.rn.f64.u32 	%fd31, %r112;
	fma.rn.f64 	%fd32, %fd31, 0d3FE0000000000000, %fd1;
	cvt.rn.f64.u32 	%fd33, %r110;
	sub.f64 	%fd34, %fd32, %fd33;
	add.f64 	%fd35, %fd34, 0dBFF0000000000000;
	cvt.rzi.u32.f64 	%r113, %fd35;
	mul.wide.u32 	%rd24, %r113, 4;
	add.s64 	%rd25, %rd2, %rd24;
	ld.global.f32 	%f97, [%rd25];
	ld.global.f32 	%f98, [%rd15+20];
	sub.f32 	%f99, %f98, %f1;
	add.f32 	%f100, %f97, %f99;
	setp.lt.f32 	%p9, %f100, %f96;
	selp.f32 	%f101, %f100, %f96, %p9;
	selp.b32 	%r114, %r110, %r109, %p9;
	add.s32 	%r115, %r186, 6;
	add.s32 	%r116, %r90, -7;
	mul.lo.s32 	%r117, %r116, %r115;
	cvt.rn.f64.u32 	%fd36, %r117;
	fma.rn.f64 	%fd37, %fd36, 0d3FE0000000000000, %fd1;
	cvt.rn.f64.u32 	%fd38, %r115;
	sub.f64 	%fd39, %fd37, %fd38;
	add.f64 	%fd40, %fd39, 0dBFF0000000000000;
	cvt.rzi.u32.f64 	%r118, %fd40;
	mul.wide.u32 	%rd26, %r118, 4;
	add.s64 	%rd27, %rd2, %rd26;
	ld.global.f32 	%f102, [%rd27];
	ld.global.f32 	%f103, [%rd15+24];
	sub.f32 	%f104, %f103, %f1;
	add.f32 	%f105, %f102, %f104;
	setp.lt.f32 	%p10, %f105, %f101;
	selp.f32 	%f106, %f105, %f101, %p10;
	selp.b32 	%r119, %r115, %r114, %p10;
	add.s32 	%r120, %r186, 7;
	add.s32 	%r121, %r90, -8;
	mul.lo.s32 	%r122, %r121, %r120;
	cvt.rn.f64.u32 	%fd41, %r122;
	fma.rn.f64 	%fd42, %fd41, 0d3FE0000000000000, %fd1;
	cvt.rn.f64.u32 	%fd43, %r120;
	sub.f64 	%fd44, %fd42, %fd43;
	add.f64 	%fd45, %fd44, 0dBFF0000000000000;
	cvt.rzi.u32.f64 	%r123, %fd45;
	mul.wide.u32 	%rd28, %r123, 4;
	add.s64 	%rd29, %rd2, %rd28;
	ld.global.f32 	%f107, [%rd29];
	ld.global.f32 	%f108, [%rd15+28];
	sub.f32 	%f109, %f108, %f1;
	add.f32 	%f110, %f107, %f109;
	setp.lt.f32 	%p11, %f110, %f106;
	selp.f32 	%f238, %f110, %f106, %p11;
	selp.b32 	%r210, %r120, %r119, %p11;
	add.f64 	%fd142, %fd142, 0d4020000000000000;
	add.s32 	%r186, %r186, 8;
	and.b32  	%r192, %r205, 268435448;
	setp.ne.s32 	%p12, %r186, %r192;
	@%p12 bra 	$L__BB2_4;
$L__BB2_5:
	and.b32  	%r12, %r205, 7;
	setp.eq.s32 	%p13, %r12, 0;
	@%p13 bra 	$L__BB2_13;
	and.b32  	%r13, %r205, 3;
	setp.lt.u32 	%p14, %r12, 4;
	@%p14 bra 	$L__BB2_8;
	not.b32 	%r125, %r192;
	add.s32 	%r126, %r3, %r125;
	mul.lo.s32 	%r127, %r126, %r192;
	cvt.rn.f64.u32 	%fd46, %r127;
	fma.rn.f64 	%fd47, %fd46, 0d3FE0000000000000, %fd1;
	cvt.rn.f64.u32 	%fd48, %r192;
	sub.f64 	%fd49, %fd47, %fd48;
	add.f64 	%fd50, %fd49, 0dBFF0000000000000;
	cvt.rzi.u32.f64 	%r128, %fd50;
	mul.wide.u32 	%rd30, %r128, 4;
	add.s64 	%rd31, %rd2, %rd30;
	ld.global.f32 	%f112, [%rd31];
	mul.wide.u32 	%rd32, %r192, 4;
	add.s64 	%rd33, %rd1, %rd32;
	ld.global.f32 	%f113, [%rd33];
	sub.f32 	%f114, %f113, %f1;
	add.f32 	%f115, %f112, %f114;
	setp.lt.f32 	%p15, %f115, %f238;
	selp.f32 	%f116, %f115, %f238, %p15;
	selp.b32 	%r129, %r192, %r210, %p15;
	add.s32 	%r130, %r192, 1;
	sub.s32 	%r131, %r3, %r192;
	add.s32 	%r132, %r131, -2;
	mad.lo.s32 	%r133, %r132, %r192, %r132;
	cvt.rn.f64.u32 	%fd51, %r133;
	fma.rn.f64 	%fd52, %fd51, 0d3FE0000000000000, %fd1;
	cvt.rn.f64.u32 	%fd53, %r130;
	sub.f64 	%fd54, %fd52, %fd53;
	add.f64 	%fd55, %fd54, 0dBFF0000000000000;
	cvt.rzi.u32.f64 	%r134, %fd55;
	mul.wide.u32 	%rd34, %r134, 4;
	add.s64 	%rd35, %rd2, %rd34;
	ld.global.f32 	%f117, [%rd35];
	ld.global.f32 	%f118, [%rd33+4];
	sub.f32 	%f119, %f118, %f1;
	add.f32 	%f120, %f117, %f119;
	setp.lt.f32 	%p16, %f120, %f116;
	selp.f32 	%f121, %f120, %f116, %p16;
	selp.b32 	%r135, %r130, %r129, %p16;
	add.s32 	%r136, %r192, 2;
	add.s32 	%r137, %r131, -3;
	mul.lo.s32 	%r138, %r137, %r136;
	cvt.rn.f64.u32 	%fd56, %r138;
	fma.rn.f64 	%fd57, %fd56, 0d3FE0000000000000, %fd1;
	cvt.rn.f64.u32 	%fd58, %r136;
	sub.f64 	%fd59, %fd57, %fd58;
	add.f64 	%fd60, %fd59, 0dBFF0000000000000;
	cvt.rzi.u32.f64 	%r139, %fd60;
	mul.wide.u32 	%rd36, %r139, 4;
	add.s64 	%rd37, %rd2, %rd36;
	ld.global.f32 	%f122, [%rd37];
	ld.global.f32 	%f123, [%rd33+8];
	sub.f32 	%f124, %f123, %f1;
	add.f32 	%f125, %f122, %f124;
	setp.lt.f32 	%p17, %f125, %f121;
	selp.f32 	%f126, %f125, %f121, %p17;
	selp.b32 	%r140, %r136, %r135, %p17;
	add.s32 	%r141, %r192, 3;
	add.s32 	%r142, %r131, -4;
	mul.lo.s32 	%r143, %r142, %r141;
	cvt.rn.f64.u32 	%fd61, %r143;
	fma.rn.f64 	%fd62, %fd61, 0d3FE0000000000000, %fd1;
	cvt.rn.f64.u32 	%fd63, %r141;
	sub.f64 	%fd64, %fd62, %fd63;
	add.f64 	%fd65, %fd64, 0dBFF0000000000000;
	cvt.rzi.u32.f64 	%r144, %fd65;
	mul.wide.u32 	%rd38, %r144, 4;
	add.s64 	%rd39, %rd2, %rd38;
	ld.global.f32 	%f127, [%rd39];
	ld.global.f32 	%f128, [%rd33+12];
	sub.f32 	%f129, %f128, %f1;
	add.f32 	%f130, %f127, %f129;
	setp.lt.f32 	%p18, %f130, %f126;
	selp.f32 	%f238, %f130, %f126, %p18;
	selp.b32 	%r210, %r141, %r140, %p18;
	add.s32 	%r192, %r192, 4;
$L__BB2_8:
	setp.eq.s32 	%p19, %r13, 0;
	@%p19 bra 	$L__BB2_13;
	setp.eq.s32 	%p20, %r13, 1;
	@%p20 bra 	$L__BB2_11;
	not.b32 	%r146, %r192;
	add.s32 	%r147, %r3, %r146;
	mul.lo.s32 	%r148, %r147, %r192;
	cvt.rn.f64.u32 	%fd66, %r148;
	fma.rn.f64 	%fd67, %fd66, 0d3FE0000000000000, %fd1;
	cvt.rn.f64.u32 	%fd68, %r192;
	sub.f64 	%fd69, %fd67, %fd68;
	add.f64 	%fd70, %fd69, 0dBFF0000000000000;
	cvt.rzi.u32.f64 	%r149, %fd70;
	mul.wide.u32 	%rd40, %r149, 4;
	add.s64 	%rd41, %rd2, %rd40;
	ld.global.f32 	%f132, [%rd41];
	mul.wide.u32 	%rd42, %r192, 4;
	add.s64 	%rd43, %rd1, %rd42;
	ld.global.f32 	%f133, [%rd43];
	sub.f32 	%f134, %f133, %f1;
	add.f32 	%f135, %f132, %f134;
	setp.lt.f32 	%p21, %f135, %f238;
	selp.f32 	%f136, %f135, %f238, %p21;
	selp.b32 	%r150, %r192, %r210, %p21;
	add.s32 	%r151, %r192, 1;
	sub.s32 	%r152, %r3, %r192;
	add.s32 	%r153, %r152, -2;
	mad.lo.s32 	%r154, %r153, %r192, %r153;
	cvt.rn.f64.u32 	%fd71, %r154;
	fma.rn.f64 	%fd72, %fd71, 0d3FE0000000000000, %fd1;
	cvt.rn.f64.u32 	%fd73, %r151;
	sub.f64 	%fd74, %fd72, %fd73;
	add.f64 	%fd75, %fd74, 0dBFF0000000000000;
	cvt.rzi.u32.f64 	%r155, %fd75;
	mul.wide.u32 	%rd44, %r155, 4;
	add.s64 	%rd45, %rd2, %rd44;
	ld.global.f32 	%f137, [%rd45];
	ld.global.f32 	%f138, [%rd43+4];
	sub.f32 	%f139, %f138, %f1;
	add.f32 	%f140, %f137, %f139;
	setp.lt.f32 	%p22, %f140, %f136;
	selp.f32 	%f238, %f140, %f136, %p22;
	selp.b32 	%r210, %r151, %r150, %p22;
	add.s32 	%r192, %r192, 2;
$L__BB2_11:
	and.b32  	%r156, %r205, 1;
	setp.eq.b32 	%p23, %r156, 1;
	not.pred 	%p24, %p23;
	@%p24 bra 	$L__BB2_13;
	not.b32 	%r157, %r192;
	add.s32 	%r158, %r3, %r157;
	mul.lo.s32 	%r159, %r158, %r192;
	cvt.rn.f64.u32 	%fd76, %r159;
	fma.rn.f64 	%fd77, %fd76, 0d3FE0000000000000, %fd1;
	cvt.rn.f64.u32 	%fd78, %r192;
	sub.f64 	%fd79, %fd77, %fd78;
	add.f64 	%fd80, %fd79, 0dBFF0000000000000;
	cvt.rzi.u32.f64 	%r160, %fd80;
	mul.wide.u32 	%rd46, %r160, 4;
	add.s64 	%rd47, %rd2, %rd46;
	ld.global.f32 	%f141, [%rd47];
	mul.wide.u32 	%rd48, %r192, 4;
	add.s64 	%rd49, %rd1, %rd48;
	ld.global.f32 	%f142, [%rd49];
	sub.f32 	%f143, %f142, %f1;
	add.f32 	%f144, %f141, %f143;
	setp.lt.f32 	%p25, %f144, %f238;
	selp.f32 	%f238, %f144, %f238, %p25;
	selp.b32 	%r210, %r192, %r210, %p25;
$L__BB2_13:
	setp.ge.u32 	%p26, %r1, %r75;
	@%p26 bra 	$L__BB2_56;
	shl.b32 	%r162, %r75, 1;
	not.b32 	%r163, %r1;
	add.s32 	%r164, %r162, %r163;
	mul.lo.s32 	%r165, %r164, %r1;
	cvt.rn.f64.u32 	%fd81, %r165;
	mul.f64 	%fd4, %fd81, 0d3FE0000000000000;
	cvt.rn.f64.u32 	%fd5, %r1;
	ld.global.f32 	%f14, [%rd3];
	sub.s32 	%r26, %r75, %r205;
	and.b32  	%r27, %r26, 7;
	sub.s32 	%r166, %r205, %r75;
	setp.gt.u32 	%p27, %r166, -8;
	@%p27 bra 	$L__BB2_34;
	add.s32 	%r199, %r205, 3;
	and.b32  	%r167, %r26, -8;
	neg.s32 	%r198, %r167;
$L__BB2_16:
	.pragma "nounroll";
	add.s32 	%r33, %r199, -3;
	setp.le.u32 	%p28, %r33, %r1;
	mov.f32 	%f217, 0f00000000;
	@%p28 bra 	$L__BB2_18;
	cvt.rn.f64.u32 	%fd82, %r33;
	add.f64 	%fd83, %fd4, %fd82;
	sub.f64 	%fd84, %fd83, %fd5;
	add.f64 	%fd85, %fd84, 0dBFF0000000000000;
	cvt.rzi.u32.f64 	%r168, %fd85;
	mul.wide.u32 	%rd50, %r168, 4;
	add.s64 	%rd51, %rd2, %rd50;
	ld.global.f32 	%f217, [%rd51];
$L__BB2_18:
	mul.wide.u32 	%rd52, %r33, 4;
	add.s64 	%rd4, %rd1, %rd52;
	ld.global.f32 	%f148, [%rd4];
	sub.f32 	%f149, %f148, %f14;
	add.f32 	%f150, %f217, %f149;
	setp.lt.f32 	%p29, %f150, %f238;
	selp.f32 	%f18, %f150, %f238, %p29;
	selp.b32 	%r34, %r33, %r210, %p29;
	add.s32 	%r35, %r199, -2;
	setp.lt.u32 	%p30, %r33, %r1;
	mov.f32 	%f218, 0f00000000;
	@%p30 bra 	$L__BB2_20;
	cvt.rn.f64.u32 	%fd86, %r35;
	add.f64 	%fd87, %fd4, %fd86;
	sub.f64 	%fd88, %fd87, %fd5;
	add.f64 	%fd89, %fd88, 0dBFF0000000000000;
	cvt.rzi.u32.f64 	%r169, %fd89;
	mul.wide.u32 	%rd53, %r169, 4;
	add.s64 	%rd54, %rd2, %rd53;
	ld.global.f32 	%f218, [%rd54];
$L__BB2_20:
	ld.global.f32 	%f152, [%rd4+4];
	sub.f32 	%f153, %f152, %f14;
	add.f32 	%f154, %f218, %f153;
	setp.lt.f32 	%p31, %f154, %f18;
	selp.f32 	%f21, %f154, %f18, %p31;
	selp.b32 	%r36, %r35, %r34, %p31;
	add.s32 	%r37, %r199, -1;
	setp.le.u32 	%p32, %r37, %r1;
	mov.f32 	%f219, 0f00000000;
	@%p32 bra 	$L__BB2_22;
	cvt.rn.f64.u32 	%fd90, %r37;
	add.f64 	%fd91, %fd4, %fd90;
	sub.f64 	%fd92, %fd91, %fd5;
	add.f64 	%fd93, %fd92, 0dBFF0000000000000;
	cvt.rzi.u32.f64 	%r170, %fd93;
	mul.wide.u32 	%rd55, %r170, 4;
	add.s64 	%rd56, %rd2, %rd55;
	ld.global.f32 	%f219, [%rd56];
$L__BB2_22:
	ld.global.f32 	%f156, [%rd4+8];
	sub.f32 	%f157, %f156, %f14;
	add.f32 	%f158, %f219, %f157;
	setp.lt.f32 	%p33, %f158, %f21;
	selp.f32 	%f24, %f158, %f21, %p33;
	selp.b32 	%r38, %r37, %r36, %p33;
	add.s32 	%r39, %r199, 4;
	setp.le.u32 	%p34, %r199, %r1;
	mov.f32 	%f220, 0f00000000;
	@%p34 bra 	$L__BB2_24;
	cvt.rn.f64.u32 	%fd94, %r199;
	add.f64 	%fd95, %fd4, %fd94;
	sub.f64 	%fd96, %fd95, %fd5;
	add.f64 	%fd97, %fd96, 0dBFF0000000000000;
	cvt.rzi.u32.f64 	%r171, %fd97;
	mul.wide.u32 	%rd57, %r171, 4;
	add.s64 	%rd58, %rd2, %rd57;
	ld.global.f32 	%f220, [%rd58];
$L__BB2_24:
	ld.global.f32 	%f160, [%rd4+12];
	sub.f32 	%f161, %f160, %f14;
	add.f32 	%f162, %f220, %f161;
	setp.lt.f32 	%p35, %f162, %f24;
	selp.f32 	%f27, %f162, %f24, %p35;
	selp.b32 	%r40, %r199, %r38, %p35;
	add.s32 	%r41, %r199, 1;
	setp.le.u32 	%p36, %r41, %r1;
	mov.f32 	%f221, 0f00000000;
	@%p36 bra 	$L__BB2_26;
	cvt.rn.f64.u32 	%fd98, %r41;
	add.f64 	%fd99, %fd4, %fd98;
	sub.f64 	%fd100, %fd99, %fd5;
	add.f64 	%fd101, %fd100, 0dBFF0000000000000;
	cvt.rzi.u32.f64 	%r172, %fd101;
	mul.wide.u32 	%rd59, %r172, 4;
	add.s64 	%rd60, %rd2, %rd59;
	ld.global.f32 	%f221, [%rd60];
$L__BB2_26:
	ld.global.f32 	%f164, [%rd4+16];
	sub.f32 	%f165, %f164, %f14;
	add.f32 	%f166, %f221, %f165;
	setp.lt.f32 	%p37, %f166, %f27;
	selp.f32 	%f30, %f166, %f27, %p37;
	selp.b32 	%r42, %r41, %r40, %p37;
	add.s32 	%r43, %r199, 2;
	setp.le.u32 	%p38, %r43, %r1;
	mov.f32 	%f222, 0f00000000;
	@%p38 bra 	$L__BB2_28;
	cvt.rn.f64.u32 	%fd102, %r43;
	add.f64 	%fd103, %fd4, %fd102;
	sub.f64 	%fd104, %fd103, %fd5;
	add.f64 	%fd105, %fd104, 0dBFF0000000000000;
	cvt.rzi.u32.f64 	%r173, %fd105;
	mul.wide.u32 	%rd61, %r173, 4;
	add.s64 	%rd62, %rd2, %rd61;
	ld.global.f32 	%f222, [%rd62];
$L__BB2_28:
	ld.global.f32 	%f168, [%rd4+20];
	sub.f32 	%f169, %f168, %f14;
	add.f32 	%f170, %f222, %f169;
	setp.lt.f32 	%p39, %f170, %f30;
	selp.f32 	%f33, %f170, %f30, %p39;
	selp.b32 	%r44, %r43, %r42, %p39;
	add.s32 	%r45, %r199, 3;
	setp.le.u32 	%p40, %r45, %r1;
	mov.f32 	%f223, 0f00000000;
	@%p40 bra 	$L__BB2_30;
	cvt.rn.f64.u32 	%fd106, %r45;
	add.f64 	%fd107, %fd4, %fd106;
	sub.f64 	%fd108, %fd107, %fd5;
	add.f64 	%fd109, %fd108, 0dBFF0000000000000;
	cvt.rzi.u32.f64 	%r174, %fd109;
	mul.wide.u32 	%rd63, %r174, 4;
	add.s64 	%rd64, %rd2, %rd63;
	ld.global.f32 	%f223, [%rd64];
$L__BB2_30:
	ld.global.f32 	%f172, [%rd4+24];
	sub.f32 	%f173, %f172, %f14;
	add.f32 	%f174, %f223, %f173;
	setp.lt.f32 	%p41, %f174, %f33;
	selp.f32 	%f36, %f174, %f33, %p41;
	selp.b32 	%r46, %r45, %r44, %p41;
	setp.le.u32 	%p42, %r39, %r1;
	mov.f32 	%f224, 0f00000000;
	@%p42 bra 	$L__BB2_32;
	cvt.rn.f64.u32 	%fd110, %r39;
	add.f64 	%fd111, %fd4, %fd110;
	sub.f64 	%fd112, %fd111, %fd5;
	add.f64 	%fd113, %fd112, 0dBFF0000000000000;
	cvt.rzi.u32.f64 	%r175, %fd113;
	mul.wide.u32 	%rd65, %r175, 4;
	add.s64 	%rd66, %rd2, %rd65;
	ld.global.f32 	%f224, [%rd66];
$L__BB2_32:
	ld.global.f32 	%f175, [%rd4+28];
	sub.f32 	%f176, %f175, %f14;
	add.f32 	%f177, %f224, %f176;
	setp.lt.f32 	%p43, %f177, %f36;
	selp.f32 	%f238, %f177, %f36, %p43;
	selp.b32 	%r210, %r39, %r46, %p43;
	add.s32 	%r199, %r199, 8;
	add.s32 	%r198, %r198, 8;
	setp.ne.s32 	%p44, %r198, 0;
	@%p44 bra 	$L__BB2_16;
	add.s32 	%r205, %r199, -3;
$L__BB2_34:
	setp.eq.s32 	%p45, %r27, 0;
	@%p45 bra 	$L__BB2_56;
	and.b32  	%r54, %r26, 3;
	setp.lt.u32 	%p46, %r27, 4;
	@%p46 bra 	$L__BB2_45;
	setp.le.u32 	%p47, %r205, %r1;
	mov.f32 	%f227, 0f00000000;
	@%p47 bra 	$L__BB2_38;
	cvt.rn.f64.u32 	%fd114, %r205;
	add.f64 	%fd115, %fd4, %fd114;
	sub.f64 	%fd116, %fd115, %fd5;
	add.f64 	%fd117, %fd116, 0dBFF0000000000000;
	cvt.rzi.u32.f64 	%r177, %fd117;
	mul.wide.u32 	%rd67, %r177, 4;
	add.s64 	%rd68, %rd2, %rd67;
	ld.global.f32 	%f227, [%rd68];
$L__BB2_38:
	mul.wide.u32 	%rd69, %r205, 4;
	add.s64 	%rd5, %rd1, %rd69;
	ld.global.f32 	%f181, [%rd5];
	sub.f32 	%f182, %f181, %f14;
	add.f32 	%f183, %f227, %f182;
	setp.lt.f32 	%p48, %f183, %f238;
	selp.f32 	%f44, %f183, %f238, %p48;
	selp.b32 	%r55, %r205, %r210, %p48;
	add.s32 	%r56, %r205, 1;
	setp.lt.u32 	%p49, %r205, %r1;
	mov.f32 	%f228, 0f00000000;
	@%p49 bra 	$L__BB2_40;
	cvt.rn.f64.u32 	%fd118, %r56;
	add.f64 	%fd119, %fd4, %fd118;
	sub.f64 	%fd120, %fd119, %fd5;
	add.f64 	%fd121, %fd120, 0dBFF0000000000000;
	cvt.rzi.u32.f64 	%r178, %fd121;
	mul.wide.u32 	%rd70, %r178, 4;
	add.s64 	%rd71, %rd2, %rd70;
	ld.global.f32 	%f228, [%rd71];
$L__BB2_40:
	ld.global.f32 	%f185, [%rd5+4];
	sub.f32 	%f186, %f185, %f14;
	add.f32 	%f187, %f228, %f186;
	setp.lt.f32 	%p50, %f187, %f44;
	selp.f32 	%f47, %f187, %f44, %p50;
	selp.b32 	%r57, %r56, %r55, %p50;
	add.s32 	%r58, %r205, 2;
	setp.le.u32 	%p51, %r58, %r1;
	mov.f32 	%f229, 0f00000000;
	@%p51 bra 	$L__BB2_42;
	cvt.rn.f64.u32 	%fd122, %r58;
	add.f64 	%fd123, %fd4, %fd122;
	sub.f64 	%fd124, %fd123, %fd5;
	add.f64 	%fd125, %fd124, 0dBFF0000000000000;
	cvt.rzi.u32.f64 	%r179, %fd125;
	mul.wide.u32 	%rd72, %r179, 4;
	add.s64 	%rd73, %rd2, %rd72;
	ld.global.f32 	%f229, [%rd73];
$L__BB2_42:
	ld.global.f32 	%f189, [%rd5+8];
	sub.f32 	%f190, %f189, %f14;
	add.f32 	%f191, %f229, %f190;
	setp.lt.f32 	%p52, %f191, %f47;
	selp.f32 	%f50, %f191, %f47, %p52;
	selp.b32 	%r59, %r58, %r57, %p52;
	add.s32 	%r60, %r205, 3;
	setp.le.u32 	%p53, %r60, %r1;
	mov.f32 	%f230, 0f00000000;
	@%p53 bra 	$L__BB2_44;
	cvt.rn.f64.u32 	%fd126, %r60;
	add.f64 	%fd127, %fd4, %fd126;
	sub.f64 	%fd128, %fd127, %fd5;
	add.f64 	%fd129, %fd128, 0dBFF0000000000000;
	cvt.rzi.u32.f64 	%r180, %fd129;
	mul.wide.u32 	%rd74, %r180, 4;
	add.s64 	%rd75, %rd2, %rd74;
	ld.global.f32 	%f230, [%rd75];
$L__BB2_44:
	ld.global.f32 	%f192, [%rd5+12];
	sub.f32 	%f193, %f192, %f14;
	add.f32 	%f194, %f230, %f193;
	setp.lt.f32 	%p54, %f194, %f50;
	selp.f32 	%f238, %f194, %f50, %p54;
	selp.b32 	%r210, %r60, %r59, %p54;
	add.s32 	%r205, %r205, 4;
$L__BB2_45:
	setp.eq.s32 	%p55, %r54, 0;
	@%p55 bra 	$L__BB2_56;
	setp.eq.s32 	%p56, %r54, 1;
	@%p56 bra 	$L__BB2_52;
	setp.le.u32 	%p57, %r205, %r1;
	mov.f32 	%f233, 0f00000000;
	@%p57 bra 	$L__BB2_49;
	cvt.rn.f64.u32 	%fd130, %r205;
	add.f64 	%fd131, %fd4, %fd130;
	sub.f64 	%fd132, %fd131, %fd5;
	add.f64 	%fd133, %fd132, 0dBFF0000000000000;
	cvt.rzi.u32.f64 	%r182, %fd133;
	mul.wide.u32 	%rd76, %r182, 4;
	add.s64 	%rd77, %rd2, %rd76;
	ld.global.f32 	%f233, [%rd77];
$L__BB2_49:
	mul.wide.u32 	%rd78, %r205, 4;
	add.s64 	%rd6, %rd1, %rd78;
	ld.global.f32 	%f198, [%rd6];
	sub.f32 	%f199, %f198, %f14;
	add.f32 	%f200, %f233, %f199;
	setp.lt.f32 	%p58, %f200, %f238;
	selp.f32 	%f58, %f200, %f238, %p58;
	selp.b32 	%r66, %r205, %r210, %p58;
	add.s32 	%r67, %r205, 1;
	setp.lt.u32 	%p59, %r205, %r1;
	mov.f32 	%f234, 0f00000000;
	@%p59 bra 	$L__BB2_51;
	cvt.rn.f64.u32 	%fd134, %r67;
	add.f64 	%fd135, %fd4, %fd134;
	sub.f64 	%fd136, %fd135, %fd5;
	add.f64 	%fd137, %fd136, 0dBFF0000000000000;
	cvt.rzi.u32.f64 	%r183, %fd137;
	mul.wide.u32 	%rd79, %r183, 4;
	add.s64 	%rd80, %rd2, %rd79;
	ld.global.f32 	%f234, [%rd80];
$L__BB2_51:
	ld.global.f32 	%f201, [%rd6+4];
	sub.f32 	%f202, %f201, %f14;
	add.f32 	%f203, %f234, %f202;
	setp.lt.f32 	%p60, %f203, %f58;
	selp.f32 	%f238, %f203, %f58, %p60;
	selp.b32 	%r210, %r67, %r66, %p60;
	add.s32 	%r205, %r205, 2;
$L__BB2_52:
	and.b32  	%r184, %r26, 1;
	setp.eq.b32 	%p61, %r184, 1;
	not.pred 	%p62, %p61;
	@%p62 bra 	$L__BB2_56;
	setp.le.u32 	%p63, %r205, %r1;
	mov.f32 	%f237, 0f00000000;
	@%p63 bra 	$L__BB2_55;
	cvt.rn.f64.u32 	%fd138, %r205;
	add.f64 	%fd139, %fd4, %fd138;
	sub.f64 	%fd140, %fd139, %fd5;
	add.f64 	%fd141, %fd140, 0dBFF0000000000000;
	cvt.rzi.u32.f64 	%r185, %fd141;
	mul.wide.u32 	%rd81, %r185, 4;
	add.s64 	%rd82, %rd2, %rd81;
	ld.global.f32 	%f237, [%rd82];
$L__BB2_55:
	mul.wide.u32 	%rd83, %r205, 4;
	add.s64 	%rd84, %rd1, %rd83;
	ld.global.f32 	%f205, [%rd84];
	sub.f32 	%f206, %f205, %f14;
	add.f32 	%f207, %f237, %f206;
	setp.lt.f32 	%p64, %f207, %f238;
	selp.f32 	%f238, %f207, %f238, %p64;
	selp.b32 	%r210, %r205, %r210, %p64;
$L__BB2_56:
	cvta.to.global.u64 	%rd85, %rd7;
	mul.wide.u32 	%rd86, %r1, 4;
	add.s64 	%rd87, %rd85, %rd86;
	st.global.f32 	[%rd87], %f238;
	cvta.to.global.u64 	%rd88, %rd8;
	add.s64 	%rd89, %rd88, %rd86;
	st.global.u32 	[%rd89], %r210;
$L__BB2_57:
	ret;

}
	// .globl	_Z13reduce_cols_RPfPjPKfS2_jjj
.visible .entry _Z13reduce_cols_RPfPjPKfS2_jjj(
	.param .u64 .ptr .align 1 _Z13reduce_cols_RPfPjPKfS2_jjj_param_0,
	.param .u64 .ptr .align 1 _Z13reduce_cols_RPfPjPKfS2_jjj_param_1,
	.param .u64 .ptr .align 1 _Z13reduce_cols_RPfPjPKfS2_jjj_param_2,
	.param .u64 .ptr .align 1 _Z13reduce_cols_RPfPjPKfS2_jjj_param_3,
	.param .u32 _Z13reduce_cols_RPfPjPKfS2_jjj_param_4,
	.param .u32 _Z13reduce_cols_RPfPjPKfS2_jjj_param_5,
	.param .u32 _Z13reduce_cols_RPfPjPKfS2_jjj_param_6
)
{
	.reg .pred 	%p<26>;
	.reg .b32 	%r<95>;
	.reg .b32 	%f<99>;
	.reg .b64 	%rd<54>;

	ld.param.u64 	%rd6, [_Z13reduce_cols_RPfPjPKfS2_jjj_param_0];
	ld.param.u64 	%rd7, [_Z13reduce_cols_RPfPjPKfS2_jjj_param_1];
	ld.param.u64 	%rd8, [_Z13reduce_cols_RPfPjPKfS2_jjj_param_2];
	ld.param.u64 	%rd9, [_Z13reduce_cols_RPfPjPKfS2_jjj_param_3];
	ld.param.u32 	%r32, [_Z13reduce_cols_RPfPjPKfS2_jjj_param_4];
	ld.param.u32 	%r33, [_Z13reduce_cols_RPfPjPKfS2_jjj_param_5];
	cvta.to.global.u64 	%rd1, %rd8;
	cvta.to.global.u64 	%rd2, %rd9;
	mov.u32 	%r34, %ntid.y;
	mov.u32 	%r35, %ctaid.y;
	mov.u32 	%r36, %tid.y;
	mad.lo.s32 	%r1, %r34, %r35, %r36;
	setp.ge.u32 	%p1, %r1, %r33;
	@%p1 bra 	$L__BB3_14;
	mul.lo.s32 	%r85, %r32, %r1;
	setp.eq.s32 	%p2, %r32, 0;
	mov.b32 	%r94, 0;
	mov.f32 	%f98, 0f4EFF0000;
	@%p2 bra 	$L__BB3_13;
	mul.wide.u32 	%rd10, %r1, 4;
	add.s64 	%rd11, %rd2, %rd10;
	ld.global.f32 	%f1, [%rd11];
	and.b32  	%r3, %r32, 7;
	setp.lt.u32 	%p3, %r32, 8;
	mov.f32 	%f98, 0f4EFF0000;
	mov.b32 	%r87, 0;
	mov.u32 	%r94, %r87;
	@%p3 bra 	$L__BB3_5;
	and.b32  	%r87, %r32, -8;
	add.s64 	%rd53, %rd2, 16;
	mov.f32 	%f98, 0f4EFF0000;
	mov.b32 	%r94, 0;
	mov.b32 	%r79, 3;
$L__BB3_4:
	.pragma "nounroll";
	add.s32 	%r42, %r79, -3;
	ld.global.f32 	%f18, [%rd53+-16];
	sub.f32 	%f19, %f18, %f1;
	mul.wide.u32 	%rd12, %r85, 4;
	add.s64 	%rd13, %rd1, %rd12;
	ld.global.f32 	%f20, [%rd13];
	add.f32 	%f21, %f19, %f20;
	setp.lt.f32 	%p4, %f21, %f98;
	selp.f32 	%f22, %f21, %f98, %p4;
	selp.b32 	%r43, %r42, %r94, %p4;
	add.s32 	%r44, %r85, 1;
	ld.global.f32 	%f23, [%rd53+-12];
	sub.f32 	%f24, %f23, %f1;
	mul.wide.u32 	%rd14, %r44, 4;
	add.s64 	%rd15, %rd1, %rd14;
	ld.global.f32 	%f25, [%rd15];
	add.f32 	%f26, %f24, %f25;
	setp.lt.f32 	%p5, %f26, %f22;
	selp.f32 	%f27, %f26, %f22, %p5;
	add.s32 	%r45, %r79, -2;
	selp.b32 	%r46, %r45, %r43, %p5;
	add.s32 	%r47, %r85, 2;
	ld.global.f32 	%f28, [%rd53+-8];
	sub.f32 	%f29, %f28, %f1;
	mul.wide.u32 	%rd16, %r47, 4;
	add.s64 	%rd17, %rd1, %rd16;
	ld.global.f32 	%f30, [%rd17];
	add.f32 	%f31, %f29, %f30;
	setp.lt.f32 	%p6, %f31, %f27;
	selp.f32 	%f32, %f31, %f27, %p6;
	add.s32 	%r48, %r79, -1;
	selp.b32 	%r49, %r48, %r46, %p6;
	add.s32 	%r50, %r85, 3;
	ld.global.f32 	%f33, [%rd53+-4];
	sub.f32 	%f34, %f33, %f1;
	mul.wide.u32 	%rd18, %r50, 4;
	add.s64 	%rd19, %rd1, %rd18;
	ld.global.f32 	%f35, [%rd19];
	add.f32 	%f36, %f34, %f35;
	setp.lt.f32 	%p7, %f36, %f32;
	selp.f32 	%f37, %f36, %f32, %p7;
	selp.b32 	%r51, %r79, %r49, %p7;
	add.s32 	%r52, %r85, 4;
	ld.global.f32 	%f38, [%rd53];
	sub.f32 	%f39, %f38, %f1;
	mul.wide.u32 	%rd20, %r52, 4;
	add.s64 	%rd21, %rd1, %rd20;
	ld.global.f32 	%f40, [%rd21];
	add.f32 	%f41, %f39, %f40;
	setp.lt.f32 	%p8, %f41, %f37;
	selp.f32 	%f42, %f41, %f37, %p8;
	add.s32 	%r53, %r79, 1;
	selp.b32 	%r54, %r53, %r51, %p8;
	add.s32 	%r55, %r85, 5;
	ld.global.f32 	%f43, [%rd53+4];
	sub.f32 	%f44, %f43, %f1;
	mul.wide.u32 	%rd22, %r55, 4;
	add.s64 	%rd23, %rd1, %rd22;
	ld.global.f32 	%f45, [%rd23];
	add.f32 	%f46, %f44, %f45;
	setp.lt.f32 	%p9, %f46, %f42;
	selp.f32 	%f47, %f46, %f42, %p9;
	add.s32 	%r56, %r79, 2;
	selp.b32 	%r57, %r56, %r54, %p9;
	add.s32 	%r58, %r85, 6;
	ld.global.f32 	%f48, [%rd53+8];
	sub.f32 	%f49, %f48, %f1;
	mul.wide.u32 	%rd24, %r58, 4;
	add.s64 	%rd25, %rd1, %rd24;
	ld.global.f32 	%f50, [%rd25];
	add.f32 	%f51, %f49, %f50;
	setp.lt.f32 	%p10, %f51, %f47;
	selp.f32 	%f52, %f51, %f47, %p10;
	add.s32 	%r59, %r79, 3;
	selp.b32 	%r60, %r59, %r57, %p10;
	add.s32 	%r61, %r85, 7;
	ld.global.f32 	%f53, [%rd53+12];
	sub.f32 	%f54, %f53, %f1;
	mul.wide.u32 	%rd26, %r61, 4;
	add.s64 	%rd27, %rd1, %rd26;
	ld.global.f32 	%f55, [%rd27];
	add.f32 	%f56, %f54, %f55;
	setp.lt.f32 	%p11, %f56, %f52;
	selp.f32 	%f98, %f56, %f52, %p11;
	add.s32 	%r62, %r79, 4;
	selp.b32 	%r94, %r62, %r60, %p11;
	add.s32 	%r85, %r85, 8;
	add.s32 	%r10, %r79, 8;
	add.s64 	%rd53, %rd53, 32;
	add.s32 	%r63, %r79, 5;
	setp.ne.s32 	%p12, %r63, %r87;
	mov.u32 	%r79, %r10;
	@%p12 bra 	$L__BB3_4;
$L__BB3_5:
	setp.eq.s32 	%p13, %r3, 0;
	@%p13 bra 	$L__BB3_13;
	and.b32  	%r15, %r32, 3;
	setp.lt.u32 	%p14, %r3, 4;
	@%p14 bra 	$L__BB3_8;
	mul.wide.u32 	%rd28, %r87, 4;
	add.s64 	%rd29, %rd2, %rd28;
	ld.global.f32 	%f58, [%rd29];
	sub.f32 	%f59, %f58, %f1;
	mul.wide.u32 	%rd30, %r85, 4;
	add.s64 	%rd31, %rd1, %rd30;
	ld.global.f32 	%f60, [%rd31];
	add.f32 	%f61, %f59, %f60;
	setp.lt.f32 	%p15, %f61, %f98;
	selp.f32 	%f62, %f61, %f98, %p15;
	selp.b32 	%r65, %r87, %r94, %p15;
	add.s32 	%r66, %r87, 1;
	add.s32 	%r67, %r85, 1;
	ld.global.f32 	%f63, [%rd29+4];
	sub.f32 	%f64, %f63, %f1;
	mul.wide.u32 	%rd32, %r67, 4;
	add.s64 	%rd33, %rd1, %rd32;
	ld.global.f32 	%f65, [%rd33];
	add.f32 	%f66, %f64, %f65;
	setp.lt.f32 	%p16, %f66, %f62;
	selp.f32 	%f67, %f66, %f62, %p16;
	selp.b32 	%r68, %r66, %r65, %p16;
	add.s32 	%r69, %r87, 2;
	add.s32 	%r70, %r85, 2;
	ld.global.f32 	%f68, [%rd29+8];
	sub.f32 	%f69, %f68, %f1;
	mul.wide.u32 	%rd34, %r70, 4;
	add.s64 	%rd35, %rd1, %rd34;
	ld.global.f32 	%f70, [%rd35];
	add.f32 	%f71, %f69, %f70;
	setp.lt.f32 	%p17, %f71, %f67;
	selp.f32 	%f72, %f71, %f67, %p17;
	selp.b32 	%r71, %r69, %r68, %p17;
	add.s32 	%r72, %r87, 3;
	add.s32 	%r73, %r85, 3;
	ld.global.f32 	%f73, [%rd29+12];
	sub.f32 	%f74, %f73, %f1;
	mul.wide.u32 	%rd36, %r73, 4;
	add.s64 	%rd37, %rd1, %rd36;
	ld.global.f32 	%f75, [%rd37];
	add.f32 	%f76, %f74, %f75;
	setp.lt.f32 	%p18, %f76, %f72;
	selp.f32 	%f98, %f76, %f72, %p18;
	selp.b32 	%r94, %r72, %r71, %p18;
	add.s32 	%r85, %r85, 4;
	add.s32 	%r87, %r87, 4;
$L__BB3_8:
	setp.eq.s32 	%p19, %r15, 0;
	@%p19 bra 	$L__BB3_13;
	setp.eq.s32 	%p20, %r15, 1;
	@%p20 bra 	$L__BB3_11;
	mul.wide.u32 	%rd38, %r87, 4;
	add.s64 	%rd39, %rd2, %rd38;
	ld.global.f32 	%f78, [%rd39];
	sub.f32 	%f79, %f78, %f1;
	mul.wide.u32 	%rd40, %r85, 4;
	add.s64 	%rd41, %rd1, %rd40;
	ld.global.f32 	%f80, [%rd41];
	add.f32 	%f81, %f79, %f80;
	setp.lt.f32 	%p21, %f81, %f98;
	selp.f32 	%f82, %f81, %f98, %p21;
	selp.b32 	%r75, %r87, %r94, %p21;
	add.s32 	%r76, %r87, 1;
	add.s32 	%r77, %r85, 1;
	ld.global.f32 	%f83, [%rd39+4];
	sub.f32 	%f84, %f83, %f1;
	mul.wide.u32 	%rd42, %r77, 4;
	add.s64 	%rd43, %rd1, %rd42;
	ld.global.f32 	%f85, [%rd43];
	add.f32 	%f86, %f84, %f85;
	setp.lt.f32 	%p22, %f86, %f82;
	selp.f32 	%f98, %f86, %f82, %p22;
	selp.b32 	%r94, %r76, %r75, %p22;
	add.s32 	%r85, %r85, 2;
	add.s32 	%r87, %r87, 2;
$L__BB3_11:
	and.b32  	%r78, %r32, 1;
	setp.eq.b32 	%p23, %r78, 1;
	not.pred 	%p24, %p23;
	@%p24 bra 	$L__BB3_13;
	mul.wide.u32 	%rd44, %r87, 4;
	add.s64 	%rd45, %rd2, %rd44;
	ld.global.f32 	%f87, [%rd45];
	sub.f32 	%f88, %f87, %f1;
	mul.wide.u32 	%rd46, %r85, 4;
	add.s64 	%rd47, %rd1, %rd46;
	ld.global.f32 	%f89, [%rd47];
	add.f32 	%f90, %f88, %f89;
	setp.lt.f32 	%p25, %f90, %f98;
	selp.f32 	%f98, %f90, %f98, %p25;
	selp.b32 	%r94, %r87, %r94, %p25;
$L__BB3_13:
	cvta.to.global.u64 	%rd48, %rd6;
	mul.wide.u32 	%rd49, %r1, 4;
	add.s64 	%rd50, %rd48, %rd49;
	st.global.f32 	[%rd50], %f98;
	cvta.to.global.u64 	%rd51, %rd7;
	add.s64 	%rd52, %rd51, %rd49;
	st.global.u32 	[%rd52], %r94;
$L__BB3_14:
	ret;

}
	// .globl	_Z18reduce_cols_ZtildePfPjPKfjS2_jjj
.visible .entry _Z18reduce_cols_ZtildePfPjPKfjS2_jjj(
	.param .u64 .ptr .align 1 _Z18reduce_cols_ZtildePfPjPKfjS2_jjj_param_0,
	.param .u64 .ptr .align 1 _Z18reduce_cols_ZtildePfPjPKfjS2_jjj_param_1,
	.param .u64 .ptr .align 1 _Z18reduce_cols_ZtildePfPjPKfjS2_jjj_param_2,
	.param .u32 _Z18reduce_cols_ZtildePfPjPKfjS2_jjj_param_3,
	.param .u64 .ptr .align 1 _Z18reduce_cols_ZtildePfPjPKfjS2_jjj_param_4,
	.param .u32 _Z18reduce_cols_ZtildePfPjPKfjS2_jjj_param_5,
	.param .u32 _Z18reduce_cols_ZtildePfPjPKfjS2_jjj_param_6,
	.param .u32 _Z18reduce_cols_ZtildePfPjPKfjS2_jjj_param_7
)
{
	.reg .pred 	%p<85>;
	.reg .b32 	%r<121>;
	.reg .b32 	%f<52>;
	.reg .b64 	%rd<40>;
	.reg .b64 	%fd<126>;

	ld.param.u64 	%rd9, [_Z18reduce_cols_ZtildePfPjPKfjS2_jjj_param_2];
	ld.param.u32 	%r38, [_Z18reduce_cols_ZtildePfPjPKfjS2_jjj_param_3];
	ld.param.u64 	%rd10, [_Z18reduce_cols_ZtildePfPjPKfjS2_jjj_param_4];
	ld.param.u32 	%r39, [_Z18reduce_cols_ZtildePfPjPKfjS2_jjj_param_5];
	ld.param.u32 	%r40, [_Z18reduce_cols_ZtildePfPjPKfjS2_jjj_param_6];
	cvta.to.global.u64 	%rd1, %rd9;
	cvta.to.global.u64 	%rd2, %rd10;
	mov.u32 	%r41, %ntid.y;
	mov.u32 	%r42, %ctaid.y;
	mov.u32 	%r43, %tid.y;
	mad.lo.s32 	%r1, %r41, %r42, %r43;
	setp.ge.u32 	%p2, %r1, %r40;
	@%p2 bra 	$L__BB4_48;
	mul.lo.s32 	%r2, %r38, %r1;
	setp.eq.s32 	%p3, %r39, 0;
	mov.b32 	%r120, 0;
	mov.f32 	%f51, 0f4EFF0000;
	@%p3 bra 	$L__BB4_47;
	add.s32 	%r3, %r2, %r38;
	mov.f64 	%fd43, 0d4000000000000000;
	{
	.reg .b32 %temp; 
	mov.b64 	{%temp, %r4}, %fd43;
	}
	and.b32  	%r5, %r4, 2146435072;
	setp.eq.s32 	%p4, %r5, 1062207488;
	setp.lt.s32 	%p5, %r4, 0;
	selp.b32 	%r6, 0, 2146435072, %p5;
	and.b32  	%r46, %r4, 2147483647;
	setp.ne.s32 	%p6, %r46, 1071644672;
	and.pred  	%p1, %p4, %p6;
	or.b32  	%r7, %r6, -2147483648;
	mul.wide.u32 	%rd11, %r1, 4;
	add.s64 	%rd12, %rd2, %rd11;
	ld.global.f32 	%f1, [%rd12];
	add.s32 	%r8, %r38, -1;
	and.b32  	%r9, %r38, 3;
	mul.wide.u32 	%rd13, %r2, 4;
	add.s64 	%rd3, %rd1, %rd13;
	mad.lo.s32 	%r47, %r38, %r1, %r38;
	neg.s32 	%r10, %r47;
	mov.f32 	%f51, 0f4EFF0000;
	mov.b32 	%r114, 0;
	mov.u32 	%r120, %r114;
$L__BB4_3:
	setp.ge.u32 	%p7, %r2, %r3;
	mul.lo.s32 	%r13, %r114, %r38;
	mov.f32 	%f50, 0f00000000;
	@%p7 bra 	$L__BB4_46;
	setp.eq.s32 	%p8, %r9, 0;
	mov.f32 	%f50, 0f00000000;
	mov.u32 	%r116, %r13;
	mov.u32 	%r117, %r2;
	@%p8 bra 	$L__BB4_23;
	setp.lt.s32 	%p9, %r4, 0;
	setp.eq.s32 	%p10, %r5, 1062207488;
	ld.global.f32 	%f28, [%rd3];
	mul.wide.u32 	%rd14, %r13, 4;
	add.s64 	%rd15, %rd1, %rd14;
	ld.global.f32 	%f29, [%rd15];
	sub.f32 	%f3, %f28, %f29;
	cvt.f64.f32 	%fd1, %f3;
	{
	.reg .b32 %temp; 
	mov.b64 	{%temp, %r14}, %fd1;
	}
	abs.f64 	%fd2, %fd1;
	{ // callseq 0, 0
	.param .b64 param0;
	st.param.f64 	[param0], %fd2;
	.param .b64 retval0;
	call.uni (retval0), 
	__internal_accurate_pow, 
	(
	param0
	);
	ld.param.f64 	%fd44, [retval0];
	} // callseq 0
	setp.lt.s32 	%p12, %r14, 0;
	neg.f64 	%fd46, %fd44;
	selp.f64 	%fd47, %fd46, %fd44, %p10;
	selp.f64 	%fd48, %fd47, %fd44, %p12;
	setp.eq.f32 	%p13, %f3, 0f00000000;
	selp.b32 	%r48, %r14, 0, %p10;
	or.b32  	%r49, %r48, 2146435072;
	selp.b32 	%r50, %r49, %r48, %p9;
	mov.b32 	%r51, 0;
	mov.b64 	%fd49, {%r51, %r50};
	selp.f64 	%fd119, %fd49, %fd48, %p13;
	add.f64 	%fd50, %fd1, 0d4000000000000000;
	{
	.reg .b32 %temp; 
	mov.b64 	{%temp, %r52}, %fd50;
	}
	and.b32  	%r53, %r52, 2146435072;
	setp.ne.s32 	%p14, %r53, 2146435072;
	@%p14 bra 	$L__BB4_10;
	setp.nan.f32 	%p15, %f3, %f3;
	@%p15 bra 	$L__BB4_9;
	setp.neu.f64 	%p16, %fd2, 0d7FF0000000000000;
	@%p16 bra 	$L__BB4_10;
	selp.b32 	%r54, %r7, %r6, %p1;
	selp.b32 	%r55, %r54, %r6, %p12;
	mov.b32 	%r56, 0;
	mov.b64 	%fd119, {%r56, %r55};
	bra.uni 	$L__BB4_10;
$L__BB4_9:
	mov.f64 	%fd51, 0d4000000000000000;
	add.rn.f64 	%fd119, %fd1, %fd51;
$L__BB4_10:
	add.s32 	%r117, %r2, 1;
	setp.eq.s32 	%p18, %r9, 1;
	setp.eq.f32 	%p19, %f3, 0f3F800000;
	add.f64 	%fd52, %fd119, 0d0000000000000000;
	cvt.rn.f32.f64 	%f30, %fd52;
	selp.f32 	%f50, 0f3F800000, %f30, %p19;
	add.s32 	%r116, %r13, 1;
	@%p18 bra 	$L__BB4_23;
	ld.global.f32 	%f31, [%rd3+4];
	mul.wide.u32 	%rd16, %r116, 4;
	add.s64 	%rd17, %rd1, %rd16;
	ld.global.f32 	%f32, [%rd17];
	sub.f32 	%f5, %f31, %f32;
	cvt.f64.f32 	%fd7, %f5;
	{
	.reg .b32 %temp; 
	mov.b64 	{%temp, %r17}, %fd7;
	}
	abs.f64 	%fd8, %fd7;
	{ // callseq 1, 0
	.param .b64 param0;
	st.param.f64 	[param0], %fd8;
	.param .b64 retval0;
	call.uni (retval0), 
	__internal_accurate_pow, 
	(
	param0
	);
	ld.param.f64 	%fd53, [retval0];
	} // callseq 1
	setp.lt.s32 	%p23, %r17, 0;
	neg.f64 	%fd55, %fd53;
	selp.f64 	%fd56, %fd55, %fd53, %p10;
	selp.f64 	%fd57, %fd56, %fd53, %p23;
	setp.eq.f32 	%p24, %f5, 0f00000000;
	selp.b32 	%r57, %r17, 0, %p10;
	or.b32  	%r58, %r57, 2146435072;
	selp.b32 	%r59, %r58, %r57, %p9;
	mov.b32 	%r60, 0;
	mov.b64 	%fd58, {%r60, %r59};
	selp.f64 	%fd120, %fd58, %fd57, %p24;
	add.f64 	%fd59, %fd7, 0d4000000000000000;
	{
	.reg .b32 %temp; 
	mov.b64 	{%temp, %r61}, %fd59;
	}
	and.b32  	%r62, %r61, 2146435072;
	setp.ne.s32 	%p25, %r62, 2146435072;
	@%p25 bra 	$L__BB4_16;
	setp.nan.f32 	%p26, %f5, %f5;
	@%p26 bra 	$L__BB4_15;
	setp.neu.f64 	%p27, %fd8, 0d7FF0000000000000;
	@%p27 bra 	$L__BB4_16;
	selp.b32 	%r63, %r7, %r6, %p1;
	selp.b32 	%r64, %r63, %r6, %p23;
	mov.b32 	%r65, 0;
	mov.b64 	%fd120, {%r65, %r64};
	bra.uni 	$L__BB4_16;
$L__BB4_15:
	mov.f64 	%fd60, 0d4000000000000000;
	add.rn.f64 	%fd120, %fd7, %fd60;
$L__BB4_16:
	add.s32 	%r117, %r2, 2;
	setp.eq.s32 	%p29, %r9, 2;
	setp.eq.f32 	%p30, %f5, 0f3F800000;
	selp.f64 	%fd61, 0d3FF0000000000000, %fd120, %p30;
	cvt.f64.f32 	%fd62, %f50;
	add.f64 	%fd63, %fd61, %fd62;
	cvt.rn.f32.f64 	%f50, %fd63;
	add.s32 	%r116, %r13, 2;
	@%p29 bra 	$L__BB4_23;
	ld.global.f32 	%f33, [%rd3+8];
	mul.wide.u32 	%rd18, %r116, 4;
	add.s64 	%rd19, %rd1, %rd18;
	ld.global.f32 	%f34, [%rd19];
	sub.f32 	%f7, %f33, %f34;
	cvt.f64.f32 	%fd13, %f7;
	{
	.reg .b32 %temp; 
	mov.b64 	{%temp, %r20}, %fd13;
	}
	abs.f64 	%fd14, %fd13;
	{ // callseq 2, 0
	.param .b64 param0;
	st.param.f64 	[param0], %fd14;
	.param .b64 retval0;
	call.uni (retval0), 
	__internal_accurate_pow, 
	(
	param0
	);
	ld.param.f64 	%fd64, [retval0];
	} // callseq 2
	setp.lt.s32 	%p34, %r20, 0;
	neg.f64 	%fd66, %fd64;
	selp.f64 	%fd67, %fd66, %fd64, %p10;
	selp.f64 	%fd68, %fd67, %fd64, %p34;
	setp.eq.f32 	%p35, %f7, 0f00000000;
	selp.b32 	%r66, %r20, 0, %p10;
	or.b32  	%r67, %r66, 2146435072;
	selp.b32 	%r68, %r67, %r66, %p9;
	mov.b32 	%r69, 0;
	mov.b64 	%fd69, {%r69, %r68};
	selp.f64 	%fd121, %fd69, %fd68, %p35;
	add.f64 	%fd70, %fd13, 0d4000000000000000;
	{
	.reg .b32 %temp; 
	mov.b64 	{%temp, %r70}, %fd70;
	}
	and.b32  	%r71, %r70, 2146435072;
	setp.ne.s32 	%p36, %r71, 2146435072;
	@%p36 bra 	$L__BB4_22;
	setp.nan.f32 	%p37, %f7, %f7;
	@%p37 bra 	$L__BB4_21;
	setp.neu.f64 	%p38, %fd14, 0d7FF0000000000000;
	@%p38 bra 	$L__BB4_22;
	selp.b32 	%r72, %r7, %r6, %p1;
	selp.b32 	%r73, %r72, %r6, %p34;
	mov.b32 	%r74, 0;
	mov.b64 	%fd121, {%r74, %r73};
	bra.uni 	$L__BB4_22;
$L__BB4_21:
	mov.f64 	%fd71, 0d4000000000000000;
	add.rn.f64 	%fd121, %fd13, %fd71;
$L__BB4_22:
	add.s32 	%r117, %r2, 3;
	setp.eq.f32 	%p40, %f7, 0f3F800000;
	selp.f64 	%fd72, 0d3FF0000000000000, %fd121, %p40;
	cvt.f64.f32 	%fd73, %f50;
	add.f64 	%fd74, %fd72, %fd73;
	cvt.rn.f32.f64 	%f50, %fd74;
	add.s32 	%r116, %r13, 3;
$L__BB4_23:
	setp.lt.u32 	%p41, %r8, 3;
	@%p41 bra 	$L__BB4_46;
	add.s32 	%r119, %r116, 1;
	add.s32 	%r118, %r10, %r117;
	mul.wide.u32 	%rd20, %r117, 4;
	add.s64 	%rd21, %rd1, %rd20;
	add.s64 	%rd39, %rd21, 8;
$L__BB4_25:
	setp.lt.s32 	%p42, %r4, 0;
	setp.eq.s32 	%p43, %r5, 1062207488;
	add.s32 	%r75, %r119, -1;
	ld.global.f32 	%f35, [%rd39+-8];
	mul.wide.u32 	%rd22, %r75, 4;
	add.s64 	%rd23, %rd1, %rd22;
	ld.global.f32 	%f36, [%rd23];
	sub.f32 	%f12, %f35, %f36;
	cvt.f64.f32 	%fd19, %f12;
	{
	.reg .b32 %temp; 
	mov.b64 	{%temp, %r29}, %fd19;
	}
	abs.f64 	%fd20, %fd19;
	{ // callseq 3, 0
	.param .b64 param0;
	st.param.f64 	[param0], %fd20;
	.param .b64 retval0;
	call.uni (retval0), 
	__internal_accurate_pow, 
	(
	param0
	);
	ld.param.f64 	%fd75, [retval0];
	} // callseq 3
	setp.lt.s32 	%p45, %r29, 0;
	neg.f64 	%fd77, %fd75;
	selp.f64 	%fd78, %fd77, %fd75, %p43;
	selp.f64 	%fd79, %fd78, %fd75, %p45;
	setp.eq.f32 	%p46, %f12, 0f00000000;
	selp.b32 	%r76, %r29, 0, %p43;
	or.b32  	%r77, %r76, 2146435072;
	selp.b32 	%r78, %r77, %r76, %p42;
	mov.b32 	%r79, 0;
	mov.b64 	%fd80, {%r79, %r78};
	selp.f64 	%fd122, %fd80, %fd79, %p46;
	add.f64 	%fd81, %fd19, 0d4000000000000000;
	{
	.reg .b32 %temp; 
	mov.b64 	{%temp, %r80}, %fd81;
	}
	and.b32  	%r81, %r80, 2146435072;
	setp.ne.s32 	%p47, %r81, 2146435072;
	@%p47 bra 	$L__BB4_30;
	setp.num.f32 	%p48, %f12, %f12;
	@%p48 bra 	$L__BB4_28;
	mov.f64 	%fd82, 0d4000000000000000;
	add.rn.f64 	%fd122, %fd19, %fd82;
	bra.uni 	$L__BB4_30;
$L__BB4_28:
	setp.neu.f64 	%p49, %fd20, 0d7FF0000000000000;
	@%p49 bra 	$L__BB4_30;
	selp.b32 	%r82, %r7, %r6, %p1;
	selp.b32 	%r83, %r82, %r6, %p45;
	mov.b32 	%r84, 0;
	mov.b64 	%fd122, {%r84, %r83};
$L__BB4_30:
	setp.eq.f32 	%p54, %f12, 0f3F800000;
	selp.f64 	%fd83, 0d3FF0000000000000, %fd122, %p54;
	cvt.f64.f32 	%fd84, %f50;
	add.f64 	%fd85, %fd83, %fd84;
	cvt.rn.f32.f64 	%f13, %fd85;
	ld.global.f32 	%f37, [%rd39+-4];
	mul.wide.u32 	%rd24, %r119, 4;
	add.s64 	%rd25, %rd1, %rd24;
	ld.global.f32 	%f38, [%rd25];
	sub.f32 	%f14, %f37, %f38;
	cvt.f64.f32 	%fd25, %f14;
	{
	.reg .b32 %temp; 
	mov.b64 	{%temp, %r30}, %fd25;
	}
	abs.f64 	%fd26, %fd25;
	{ // callseq 4, 0
	.param .b64 param0;
	st.param.f64 	[param0], %fd26;
	.param .b64 retval0;
	call.uni (retval0), 
	__internal_accurate_pow, 
	(
	param0
	);
	ld.param.f64 	%fd86, [retval0];
	} // callseq 4
	setp.lt.s32 	%p55, %r30, 0;
	neg.f64 	%fd88, %fd86;
	selp.f64 	%fd89, %fd88, %fd86, %p43;
	selp.f64 	%fd90, %fd89, %fd86, %p55;
	setp.eq.f32 	%p56, %f14, 0f00000000;
	selp.b32 	%r85, %r30, 0, %p43;
	or.b32  	%r86, %r85, 2146435072;
	selp.b32 	%r87, %r86, %r85, %p42;
	mov.b32 	%r88, 0;
	mov.b64 	%fd91, {%r88, %r87};
	selp.f64 	%fd123, %fd91, %fd90, %p56;
	add.f64 	%fd92, %fd25, 0d4000000000000000;
	{
	.reg .b32 %temp; 
	mov.b64 	{%temp, %r89}, %fd92;
	}
	and.b32  	%r90, %r89, 2146435072;
	setp.ne.s32 	%p57, %r90, 2146435072;
	@%p57 bra 	$L__BB4_35;
	setp.nan.f32 	%p58, %f14, %f14;
	@%p58 bra 	$L__BB4_34;
	setp.neu.f64 	%p59, %fd26, 0d7FF0000000000000;
	@%p59 bra 	$L__BB4_35;
	selp.b32 	%r91, %r7, %r6, %p1;
	selp.b32 	%r92, %r91, %r6, %p55;
	mov.b32 	%r93, 0;
	mov.b64 	%fd123, {%r93, %r92};
	bra.uni 	$L__BB4_35;
$L__BB4_34:
	mov.f64 	%fd93, 0d4000000000000000;
	add.rn.f64 	%fd123, %fd25, %fd93;
$L__BB4_35:
	setp.eq.f32 	%p64, %f14, 0f3F800000;
	selp.f64 	%fd94, 0d3FF0000000000000, %fd123, %p64;
	cvt.f64.f32 	%fd95, %f13;
	add.f64 	%fd96, %fd94, %fd95;
	cvt.rn.f32.f64 	%f15, %fd96;
	add.s32 	%r94, %r119, 1;
	ld.global.f32 	%f39, [%rd39];
	mul.wide.u32 	%rd26, %r94, 4;
	add.s64 	%rd27, %rd1, %rd26;
	ld.global.f32 	%f40, [%rd27];
	sub.f32 	%f16, %f39, %f40;
	cvt.f64.f32 	%fd31, %f16;
	{
	.reg .b32 %temp; 
	mov.b64 	{%temp, %r31}, %fd31;
	}
	abs.f64 	%fd32, %fd31;
	{ // callseq 5, 0
	.param .b64 param0;
	st.param.f64 	[param0], %fd32;
	.param .b64 retval0;
	call.uni (retval0), 
	__internal_accurate_pow, 
	(
	param0
	);
	ld.param.f64 	%fd97, [retval0];
	} // callseq 5
	setp.lt.s32 	%p65, %r31, 0;
	neg.f64 	%fd99, %fd97;
	selp.f64 	%fd100, %fd99, %fd97, %p43;
	selp.f64 	%fd101, %fd100, %fd97, %p65;
	setp.eq.f32 	%p66, %f16, 0f00000000;
	selp.b32 	%r95, %r31, 0, %p43;
	or.b32  	%r96, %r95, 2146435072;
	selp.b32 	%r97, %r96, %r95, %p42;
	mov.b32 	%r98, 0;
	mov.b64 	%fd102, {%r98, %r97};
	selp.f64 	%fd124, %fd102, %fd101, %p66;
	add.f64 	%fd103, %fd31, 0d4000000000000000;
	{
	.reg .b32 %temp; 
	mov.b64 	{%temp, %r99}, %fd103;
	}
	and.b32  	%r100, %r99, 2146435072;
	setp.ne.s32 	%p67, %r100, 2146435072;
	@%p67 bra 	$L__BB4_40;
	setp.nan.f32 	%p68, %f16, %f16;
	@%p68 bra 	$L__BB4_39;
	setp.neu.f64 	%p69, %fd32, 0d7FF0000000000000;
	@%p69 bra 	$L__BB4_40;
	selp.b32 	%r101, %r7, %r6, %p1;
	selp.b32 	%r102, %r101, %r6, %p65;
	mov.b32 	%r103, 0;
	mov.b64 	%fd124, {%r103, %r102};
	bra.uni 	$L__BB4_40;
$L__BB4_39:
	mov.f64 	%fd104, 0d4000000000000000;
	add.rn.f64 	%fd124, %fd31, %fd104;
$L__BB4_40:
	setp.eq.f32 	%p74, %f16, 0f3F800000;
	selp.f64 	%fd105, 0d3FF0000000000000, %fd124, %p74;
	cvt.f64.f32 	%fd106, %f15;
	add.f64 	%fd107, %fd105, %fd106;
	cvt.rn.f32.f64 	%f17, %fd107;
	ld.global.f32 	%f41, [%rd39+4];
	add.s32 	%r104, %r119, 2;
	mul.wide.u32 	%rd28, %r104, 4;
	add.s64 	%rd29, %rd1, %rd28;
	ld.global.f32 	%f42, [%rd29];
	sub.f32 	%f18, %f41, %f42;
	cvt.f64.f32 	%fd37, %f18;
	{
	.reg .b32 %temp; 
	mov.b64 	{%temp, %r32}, %fd37;
	}
	abs.f64 	%fd38, %fd37;
	{ // callseq 6, 0
	.param .b64 param0;
	st.param.f64 	[param0], %fd38;
	.param .b64 retval0;
	call.uni (retval0), 
	__internal_accurate_pow, 
	(
	param0
	);
	ld.param.f64 	%fd108, [retval0];
	} // callseq 6
	setp.lt.s32 	%p75, %r32, 0;
	neg.f64 	%fd110, %fd108;
	selp.f64 	%fd111, %fd110, %fd108, %p43;
	selp.f64 	%fd112, %fd111, %fd108, %p75;
	setp.eq.f32 	%p76, %f18, 0f00000000;
	selp.b32 	%r105, %r32, 0, %p43;
	or.b32  	%r106, %r105, 2146435072;
	selp.b32 	%r107, %r106, %r105, %p42;
	mov.b32 	%r108, 0;
	mov.b64 	%fd113, {%r108, %r107};
	selp.f64 	%fd125, %fd113, %fd112, %p76;
	add.f64 	%fd114, %fd37, 0d4000000000000000;
	{
	.reg .b32 %temp; 
	mov.b64 	{%temp, %r109}, %fd114;
	}
	and.b32  	%r110, %r109, 2146435072;
	setp.ne.s32 	%p77, %r110, 2146435072;
	@%p77 bra 	$L__BB4_45;
	setp.nan.f32 	%p78, %f18, %f18;
	@%p78 bra 	$L__BB4_44;
	setp.neu.f64 	%p79, %fd38, 0d7FF0000000000000;
	@%p79 bra 	$L__BB4_45;
	selp.b32 	%r111, %r7, %r6, %p1;
	selp.b32 	%r112, %r111, %r6, %p75;
	mov.b32 	%r113, 0;
	mov.b64 	%fd125, {%r113, %r112};
	bra.uni 	$L__BB4_45;
$L__BB4_44:
	mov.f64 	%fd115, 0d4000000000000000;
	add.rn.f64 	%fd125, %fd37, %fd115;
$L__BB4_45:
	setp.eq.f32 	%p81, %f18, 0f3F800000;
	selp.f64 	%fd116, 0d3FF0000000000000, %fd125, %p81;
	cvt.f64.f32 	%fd117, %f17;
	add.f64 	%fd118, %fd116, %fd117;
	cvt.rn.f32.f64 	%f50, %fd118;
	add.s32 	%r119, %r119, 4;
	add.s32 	%r118, %r118, 4;
	add.s64 	%rd39, %rd39, 16;
	setp.ne.s32 	%p82, %r118, 0;
	@%p82 bra 	$L__BB4_25;
$L__BB4_46:
	mul.wide.u32 	%rd30, %r114, 4;
	add.s64 	%rd31, %rd2, %rd30;
	ld.global.f32 	%f43, [%rd31];
	sub.f32 	%f44, %f43, %f1;
	add.f32 	%f45, %f50, %f44;
	setp.lt.f32 	%p83, %f45, %f51;
	selp.f32 	%f51, %f45, %f51, %p83;
	selp.b32 	%r120, %r114, %r120, %p83;
	add.s32 	%r114, %r114, 1;
	setp.ne.s32 	%p84, %r114, %r39;
	@%p84 bra 	$L__BB4_3;
$L__BB4_47:
	ld.param.u64 	%rd38, [_Z18reduce_cols_ZtildePfPjPKfjS2_jjj_param_1];
	ld.param.u64 	%rd37, [_Z18reduce_cols_ZtildePfPjPKfjS2_jjj_param_0];
	cvta.to.global.u64 	%rd32, %rd37;
	mul.wide.u32 	%rd33, %r1, 4;
	add.s64 	%rd34, %rd32, %rd33;
	st.global.f32 	[%rd34], %f51;
	cvta.to.global.u64 	%rd35, %rd38;
	add.s64 	%rd36, %rd35, %rd33;
	st.global.u32 	[%rd36], %r120;
$L__BB4_48:
	ret;

}
	// .globl	_Z37matrix_euclidean_distance_kernel_fastPfS_ii
.visible .entry _Z37matrix_euclidean_distance_kernel_fastPfS_ii(
	.param .u64 .ptr .align 1 _Z37matrix_euclidean_distance_kernel_fastPfS_ii_param_0,
	.param .u64 .ptr .align 1 _Z37matrix_euclidean_distance_kernel_fastPfS_ii_param_1,
	.param .u32 _Z37matrix_euclidean_distance_kernel_fastPfS_ii_param_2,
	.param .u32 _Z37matrix_euclidean_distance_kernel_fastPfS_ii_param_3
)
{
	.reg .pred 	%p<3>;
	.reg .b32 	%r<38>;
	.reg .b32 	%f<137>;
	.reg .b64 	%rd<11>;
	// demoted variable
	.shared .align 4 .b8 _ZZ37matrix_euclidean_distance_kernel_fastPfS_iiE2Ys[4096];
	// demoted variable
	.shared .align 4 .b8 _ZZ37matrix_euclidean_distance_kernel_fastPfS_iiE2Xs[4096];
	ld.param.u64 	%rd2, [_Z37matrix_euclidean_distance_kernel_fastPfS_ii_param_0];
	ld.param.u64 	%rd3, [_Z37matrix_euclidean_distance_kernel_fastPfS_ii_param_1];
	ld.param.u32 	%r19, [_Z37matrix_euclidean_distance_kernel_fastPfS_ii_param_2];
	ld.param.u32 	%r20, [_Z37matrix_euclidean_distance_kernel_fastPfS_ii_param_3];
	mov.u32 	%r21, %ctaid.x;
	mov.u32 	%r22, %ctaid.y;
	mov.u32 	%r1, %tid.x;
	mov.u32 	%r2, %tid.y;
	shl.b32 	%r3, %r22, 5;
	mul.lo.s32 	%r37, %r20, %r3;
	shl.b32 	%r5, %r21, 5;
	setp.lt.s32 	%p1, %r20, 1;
	mov.f32 	%f136, 0f00000000;
	@%p1 bra 	$L__BB5_3;
	cvta.to.global.u64 	%rd1, %rd3;
	shl.b32 	%r23, %r2, 7;
	mov.u32 	%r24, _ZZ37matrix_euclidean_distance_kernel_fastPfS_iiE2Ys;
	add.s32 	%r6, %r24, %r23;
	shl.b32 	%r25, %r1, 2;
	add.s32 	%r7, %r6, %r25;
	shl.b32 	%r26, %r1, 7;
	mov.u32 	%r27, _ZZ37matrix_euclidean_distance_kernel_fastPfS_iiE2Xs;
	add.s32 	%r28, %r27, %r26;
	shl.b32 	%r29, %r2, 2;
	add.s32 	%r8, %r28, %r29;
	mad.lo.s32 	%r9, %r1, -124, %r28;
	add.s32 	%r30, %r2, %r5;
	mad.lo.s32 	%r36, %r20, %r30, %r1;
	add.s32 	%r31, %r2, %r3;
	mad.lo.s32 	%r35, %r20, %r31, %r1;
	add.s32 	%r12, %r37, %r20;
	mov.f32 	%f136, 0f00000000;
$L__BB5_2:
	mul.wide.s32 	%rd4, %r36, 4;
	add.s64 	%rd5, %rd1, %rd4;
	mul.wide.s32 	%rd6, %r35, 4;
	add.s64 	%rd7, %rd1, %rd6;
	ld.global.f32 	%f6, [%rd7];
	st.shared.f32 	[%r7], %f6;
	ld.global.f32 	%f7, [%rd5];
	st.shared.f32 	[%r8], %f7;
	bar.sync 	0;
	ld.shared.f32 	%f8, [%r6];
	ld.shared.f32 	%f9, [%r9];
	sub.f32 	%f10, %f8, %f9;
	fma.rn.f32 	%f11, %f10, %f10, %f136;
	ld.shared.f32 	%f12, [%r6+4];
	ld.shared.f32 	%f13, [%r9+128];
	sub.f32 	%f14, %f12, %f13;
	fma.rn.f32 	%f15, %f14, %f14, %f11;
	ld.shared.f32 	%f16, [%r6+8];
	ld.shared.f32 	%f17, [%r9+256];
	sub.f32 	%f18, %f16, %f17;
	fma.rn.f32 	%f19, %f18, %f18, %f15;
	ld.shared.f32 	%f20, [%r6+12];
	ld.shared.f32 	%f21, [%r9+384];
	sub.f32 	%f22, %f20, %f21;
	fma.rn.f32 	%f23, %f22, %f22, %f19;
	ld.shared.f32 	%f24, [%r6+16];
	ld.shared.f32 	%f25, [%r9+512];
	sub.f32 	%f26, %f24, %f25;
	fma.rn.f32 	%f27, %f26, %f26, %f23;
	ld.shared.f32 	%f28, [%r6+20];
	ld.shared.f32 	%f29, [%r9+640];
	sub.f32 	%f30, %f28, %f29;
	fma.rn.f32 	%f31, %f30, %f30, %f27;
	ld.shared.f32 	%f32, [%r6+24];
	ld.shared.f32 	%f33, [%r9+768];
	sub.f32 	%f34, %f32, %f33;
	fma.rn.f32 	%f35, %f34, %f34, %f31;
	ld.shared.f32 	%f36, [%r6+28];
	ld.shared.f32 	%f37, [%r9+896];
	sub.f32 	%f38, %f36, %f37;
	fma.rn.f32 	%f39, %f38, %f38, %f35;
	ld.shared.f32 	%f40, [%r6+32];
	ld.shared.f32 	%f41, [%r9+1024];
	sub.f32 	%f42, %f40, %f41;
	fma.rn.f32 	%f43, %f42, %f42, %f39;
	ld.shared.f32 	%f44, [%r6+36];
	ld.shared.f32 	%f45, [%r9+1152];
	sub.f32 	%f46, %f44, %f45;
	fma.rn.f32 	%f47, %f46, %f46, %f43;
	ld.shared.f32 	%f48, [%r6+40];
	ld.shared.f32 	%f49, [%r9+1280];
	sub.f32 	%f50, %f48, %f49;
	fma.rn.f32 	%f51, %f50, %f50, %f47;
	ld.shared.f32 	%f52, [%r6+44];
	ld.shared.f32 	%f53, [%r9+1408];
	sub.f32 	%f54, %f52, %f53;
	fma.rn.f32 	%f55, %f54, %f54, %f51;
	ld.shared.f32 	%f56, [%r6+48];
	ld.shared.f32 	%f57, [%r9+1536];
	sub.f32 	%f58, %f56, %f57;
	fma.rn.f32 	%f59, %f58, %f58, %f55;
	ld.shared.f32 	%f60, [%r6+52];
	ld.shared.f32 	%f61, [%r9+1664];
	sub.f32 	%f62, %f60, %f61;
	fma.rn.f32 	%f63, %f62, %f62, %f59;
	ld.shared.f32 	%f64, [%r6+56];
	ld.shared.f32 	%f65, [%r9+1792];
	sub.f32 	%f66, %f64, %f65;
	fma.rn.f32 	%f67, %f66, %f66, %f63;
	ld.shared.f32 	%f68, [%r6+60];
	ld.shared.f32 	%f69, [%r9+1920];
	sub.f32 	%f70, %f68, %f69;
	fma.rn.f32 	%f71, %f70, %f70, %f67;
	ld.shared.f32 	%f72, [%r6+64];
	ld.shared.f32 	%f73, [%r9+2048];
	sub.f32 	%f74, %f72, %f73;
	fma.rn.f32 	%f75, %f74, %f74, %f71;
	ld.shared.f32 	%f76, [%r6+68];
	ld.shared.f32 	%f77, [%r9+2176];
	sub.f32 	%f78, %f76, %f77;
	fma.rn.f32 	%f79, %f78, %f78, %f75;
	ld.shared.f32 	%f80, [%r6+72];
	ld.shared.f32 	%f81, [%r9+2304];
	sub.f32 	%f82, %f80, %f81;
	fma.rn.f32 	%f83, %f82, %f82, %f79;
	ld.shared.f32 	%f84, [%r6+76];
	ld.shared.f32 	%f85, [%r9+2432];
	sub.f32 	%f86, %f84, %f85;
	fma.rn.f32 	%f87, %f86, %f86, %f83;
	ld.shared.f32 	%f88, [%r6+80];
	ld.shared.f32 	%f89, [%r9+2560];
	sub.f32 	%f90, %f88, %f89;
	fma.rn.f32 	%f91, %f90, %f90, %f87;
	ld.shared.f32 	%f92, [%r6+84];
	ld.shared.f32 	%f93, [%r9+2688];
	sub.f32 	%f94, %f92, %f93;
	fma.rn.f32 	%f95, %f94, %f94, %f91;
	ld.shared.f32 	%f96, [%r6+88];
	ld.shared.f32 	%f97, [%r9+2816];
	sub.f32 	%f98, %f96, %f97;
	fma.rn.f32 	%f99, %f98, %f98, %f95;
	ld.shared.f32 	%f100, [%r6+92];
	ld.shared.f32 	%f101, [%r9+2944];
	sub.f32 	%f102, %f100, %f101;
	fma.rn.f32 	%f103, %f102, %f102, %f99;
	ld.shared.f32 	%f104, [%r6+96];
	ld.shared.f32 	%f105, [%r9+3072];
	sub.f32 	%f106, %f104, %f105;
	fma.rn.f32 	%f107, %f106, %f106, %f103;
	ld.shared.f32 	%f108, [%r6+100];
	ld.shared.f32 	%f109, [%r9+3200];
	sub.f32 	%f110, %f108, %f109;
	fma.rn.f32 	%f111, %f110, %f110, %f107;
	ld.shared.f32 	%f112, [%r6+104];
	ld.shared.f32 	%f113, [%r9+3328];
	sub.f32 	%f114, %f112, %f113;
	fma.rn.f32 	%f115, %f114, %f114, %f111;
	ld.shared.f32 	%f116, [%r6+108];
	ld.shared.f32 	%f117, [%r9+3456];
	sub.f32 	%f118, %f116, %f117;
	fma.rn.f32 	%f119, %f118, %f118, %f115;
	ld.shared.f32 	%f120, [%r6+112];
	ld.shared.f32 	%f121, [%r9+3584];
	sub.f32 	%f122, %f120, %f121;
	fma.rn.f32 	%f123, %f122, %f122, %f119;
	ld.shared.f32 	%f124, [%r6+116];
	ld.shared.f32 	%f125, [%r9+3712];
	sub.f32 	%f126, %f124, %f125;
	fma.rn.f32 	%f127, %f126, %f126, %f123;
	ld.shared.f32 	%f128, [%r6+120];
	ld.shared.f32 	%f129, [%r9+3840];
	sub.f32 	%f130, %f128, %f129;
	fma.rn.f32 	%f131, %f130, %f130, %f127;
	ld.shared.f32 	%f132, [%r6+124];
	ld.shared.f32 	%f133, [%r9+3968];
	sub.f32 	%f134, %f132, %f133;
	fma.rn.f32 	%f136, %f134, %f134, %f131;
	bar.sync 	0;
	add.s32 	%r37, %r37, 32;
	add.s32 	%r36, %r36, 32;
	add.s32 	%r35, %r35, 32;
	setp.lt.s32 	%p2, %r37, %r12;
	@%p2 bra 	$L__BB5_2;
$L__BB5_3:
	cvta.to.global.u64 	%rd8, %rd2;
	add.s32 	%r32, %r3, %r2;
	add.s32 	%r33, %r5, %r1;
	mad.lo.s32 	%r34, %r19, %r32, %r33;
	mul.wide.s32 	%rd9, %r34, 4;
	add.s64 	%rd10, %rd8, %rd9;
	st.global.f32 	[%rd10], %f136;
	ret;

}
	// .globl	_Z9gpuPdist1PfS_ii
.visible .entry _Z9gpuPdist1PfS_ii(
	.param .u64 .ptr .align 1 _Z9gpuPdist1PfS_ii_param_0,
	.param .u64 .ptr .align 1 _Z9gpuPdist1PfS_ii_param_1,
	.param .u32 _Z9gpuPdist1PfS_ii_param_2,
	.param .u32 _Z9gpuPdist1PfS_ii_param_3
)
{
	.reg .pred 	%p<32>;
	.reg .b32 	%r<93>;
	.reg .b32 	%f<26>;
	.reg .b64 	%rd<39>;

	ld.param.u64 	%rd3, [_Z9gpuPdist1PfS_ii_param_0];
	ld.param.u64 	%rd4, [_Z9gpuPdist1PfS_ii_param_1];
	ld.param.u32 	%r42, [_Z9gpuPdist1PfS_ii_param_2];
	ld.param.u32 	%r43, [_Z9gpuPdist1PfS_ii_param_3];
	cvta.to.global.u64 	%rd1, %rd4;
	mov.u32 	%r44, %ctaid.x;
	shl.b32 	%r45, %r44, 8;
	mov.u32 	%r1, %tid.x;
	add.s32 	%r2, %r45, %r1;
	setp.lt.s32 	%p2, %r42, 1;
	@%p2 bra 	$L__BB6_49;
	shr.s32 	%r47, %r43, 31;
	shr.u32 	%r48, %r47, 24;
	add.s32 	%r49, %r43, %r48;
	shr.s32 	%r3, %r49, 8;
	setp.gt.s32 	%p3, %r43, 0;
	setp.lt.s32 	%p4, %r2, %r42;
	and.pred  	%p1, %p4, %p3;
	mul.lo.s32 	%r4, %r43, %r2;
	mul.lo.s32 	%r5, %r42, %r2;
	add.s32 	%r50, %r3, 1;
	and.b32  	%r6, %r50, 7;
	add.s32 	%r7, %r6, -1;
	and.b32  	%r8, %r50, -8;
	and.b32  	%r9, %r50, 3;
	and.b32  	%r10, %r3, 3;
	and.b32  	%r11, %r3, 1;
	cvta.to.global.u64 	%rd2, %rd3;
	mov.b32 	%r87, 0;
	not.pred 	%p28, %p1;
$L__BB6_2:
	setp.lt.s32 	%p5, %r43, -255;
	@%p5 bra 	$L__BB6_43;
	setp.lt.u32 	%p6, %r3, 7;
	mul.lo.s32 	%r13, %r87, %r43;
	mov.b32 	%r90, 0;
	@%p6 bra 	$L__BB6_22;
	mov.b32 	%r88, 0;
$L__BB6_5:
	.pragma "nounroll";
	shl.b32 	%r53, %r88, 8;
	add.s32 	%r15, %r53, %r1;
	setp.ge.u32 	%p7, %r15, %r43;
	shl.b32 	%r54, %r15, 2;
	mov.u32 	%r55, Rs;
	add.s32 	%r16, %r55, %r54;
	@%p7 bra 	$L__BB6_7;
	add.s32 	%r56, %r15, %r13;
	mul.wide.u32 	%rd5, %r56, 4;
	add.s64 	%rd6, %rd1, %rd5;
	ld.global.f32 	%f4, [%rd6];
	st.shared.f32 	[%r16], %f4;
$L__BB6_7:
	add.s32 	%r17, %r15, 256;
	setp.ge.u32 	%p8, %r17, %r43;
	@%p8 bra 	$L__BB6_9;
	add.s32 	%r57, %r17, %r13;
	mul.wide.u32 	%rd7, %r57, 4;
	add.s64 	%rd8, %rd1, %rd7;
	ld.global.f32 	%f5, [%rd8];
	st.shared.f32 	[%r16+1024], %f5;
$L__BB6_9:
	add.s32 	%r18, %r15, 512;
	setp.ge.u32 	%p9, %r18, %r43;
	@%p9 bra 	$L__BB6_11;
	add.s32 	%r58, %r18, %r13;
	mul.wide.u32 	%rd9, %r58, 4;
	add.s64 	%rd10, %rd1, %rd9;
	ld.global.f32 	%f6, [%rd10];
	st.shared.f32 	[%r16+2048], %f6;
$L__BB6_11:
	add.s32 	%r19, %r15, 768;
	setp.ge.u32 	%p10, %r19, %r43;
	@%p10 bra 	$L__BB6_13;
	add.s32 	%r59, %r19, %r13;
	mul.wide.u32 	%rd11, %r59, 4;
	add.s64 	%rd12, %rd1, %rd11;
	ld.global.f32 	%f7, [%rd12];
	st.shared.f32 	[%r16+3072], %f7;
$L__BB6_13:
	add.s32 	%r20, %r15, 1024;
	setp.ge.u32 	%p11, %r20, %r43;
	@%p11 bra 	$L__BB6_15;
	add.s32 	%r60, %r20, %r13;
	mul.wide.u32 	%rd13, %r60, 4;
	add.s64 	%rd14, %rd1, %rd13;
	ld.global.f32 	%f8, [%rd14];
	st.shared.f32 	[%r16+4096], %f8;
$L__BB6_15:
	add.s32 	%r21, %r15, 1280;
	setp.ge.u32 	%p12, %r21, %r43;
	@%p12 bra 	$L__BB6_17;
	add.s32 	%r61, %r21, %r13;
	mul.wide.u32 	%rd15, %r61, 4;
	add.s64 	%rd16, %rd1, %rd15;
	ld.global.f32 	%f9, [%rd16];
	st.shared.f32 	[%r16+5120], %f9;
$L__BB6_17:
	add.s32 	%r22, %r15, 1536;
	setp.ge.u32 	%p13, %r22, %r43;
	@%p13 bra 	$L__BB6_19;
	add.s32 	%r62, %r22, %r13;
	mul.wide.u32 	%rd17, %r62, 4;
	add.s64 	%rd18, %rd1, %rd17;
	ld.global.f32 	%f10, [%rd18];
	st.shared.f32 	[%r16+6144], %f10;
$L__BB6_19:
	add.s32 	%r23, %r15, 1792;
	setp.ge.u32 	%p14, %r23, %r43;
	@%p14 bra 	$L__BB6_21;
	add.s32 	%r63, %r23, %r13;
	mul.wide.u32 	%rd19, %r63, 4;
	add.s64 	%rd20, %rd1, %rd19;
	ld.global.f32 	%f11, [%rd20];
	st.shared.f32 	[%r16+7168], %f11;
$L__BB6_21:
	add.s32 	%r88, %r88, 8;
	setp.ne.s32 	%p15, %r88, %r8;
	mov.u32 	%r90, %r8;
	@%p15 bra 	$L__BB6_5;
$L__BB6_22:
	setp.eq.s32 	%p16, %r6, 0;
	@%p16 bra 	$L__BB6_43;
	setp.lt.u32 	%p17, %r7, 3;
	@%p17 bra 	$L__BB6_33;
	shl.b32 	%r64, %r90, 8;
	add.s32 	%r26, %r64, %r1;
	setp.ge.u32 	%p18, %r26, %r43;
	shl.b32 	%r65, %r26, 2;
	mov.u32 	%r66, Rs;
	add.s32 	%r27, %r66, %r65;
	@%p18 bra 	$L__BB6_26;
	add.s32 	%r67, %r26, %r13;
	mul.wide.u32 	%rd21, %r67, 4;
	add.s64 	%rd22, %rd1, %rd21;
	ld.global.f32 	%f12, [%rd22];
	st.shared.f32 	[%r27], %f12;
$L__BB6_26:
	add.s32 	%r28, %r26, 256;
	setp.ge.u32 	%p19, %r28, %r43;
	@%p19 bra 	$L__BB6_28;
	add.s32 	%r68, %r28, %r13;
	mul.wide.u32 	%rd23, %r68, 4;
	add.s64 	%rd24, %rd1, %rd23;
	ld.global.f32 	%f13, [%rd24];
	st.shared.f32 	[%r27+1024], %f13;
$L__BB6_28:
	add.s32 	%r29, %r26, 512;
	setp.ge.u32 	%p20, %r29, %r43;
	@%p20 bra 	$L__BB6_30;
	add.s32 	%r69, %r29, %r13;
	mul.wide.u32 	%rd25, %r69, 4;
	add.s64 	%rd26, %rd1, %rd25;
	ld.global.f32 	%f14, [%rd26];
	st.shared.f32 	[%r27+2048], %f14;
$L__BB6_30:
	add.s32 	%r30, %r26, 768;
	setp.ge.u32 	%p21, %r30, %r43;
	@%p21 bra 	$L__BB6_32;
	add.s32 	%r70, %r30, %r13;
	mul.wide.u32 	%rd27, %r70, 4;
	add.s64 	%rd28, %rd1, %rd27;
	ld.global.f32 	%f15, [%rd28];
	st.shared.f32 	[%r27+3072], %f15;
$L__BB6_32:
	add.s32 	%r90, %r90, 4;
$L__BB6_33:
	setp.eq.s32 	%p22, %r9, 0;
	@%p22 bra 	$L__BB6_43;
	setp.eq.s32 	%p23, %r10, 0;
	@%p23 bra 	$L__BB6_40;
	shl.b32 	%r71, %r90, 8;
	add.s32 	%r33, %r71, %r1;
	setp.ge.u32 	%p24, %r33, %r43;
	shl.b32 	%r72, %r33, 2;
	mov.u32 	%r73, Rs;
	add.s32 	%r34, %r73, %r72;
	@%p24 bra 	$L__BB6_37;
	add.s32 	%r74, %r33, %r13;
	mul.wide.u32 	%rd29, %r74, 4;
	add.s64 	%rd30, %rd1, %rd29;
	ld.global.f32 	%f16, [%rd30];
	st.shared.f32 	[%r34], %f16;
$L__BB6_37:
	add.s32 	%r35, %r33, 256;
	setp.ge.u32 	%p25, %r35, %r43;
	@%p25 bra 	$L__BB6_39;
	add.s32 	%r75, %r35, %r13;
	mul.wide.u32 	%rd31, %r75, 4;
	add.s64 	%rd32, %rd1, %rd31;
	ld.global.f32 	%f17, [%rd32];
	st.shared.f32 	[%r34+1024], %f17;
$L__BB6_39:
	add.s32 	%r90, %r90, 2;
$L__BB6_40:
	setp.ne.s32 	%p26, %r11, 0;
	@%p26 bra 	$L__BB6_43;
	shl.b32 	%r76, %r90, 8;
	add.s32 	%r38, %r76, %r1;
	setp.ge.u32 	%p27, %r38, %r43;
	@%p27 bra 	$L__BB6_43;
	add.s32 	%r77, %r38, %r13;
	mul.wide.u32 	%rd33, %r77, 4;
	add.s64 	%rd34, %rd1, %rd33;
	ld.global.f32 	%f18, [%rd34];
	shl.b32 	%r78, %r38, 2;
	mov.u32 	%r79, Rs;
	add.s32 	%r80, %r79, %r78;
	st.shared.f32 	[%r80], %f18;
$L__BB6_43:
	bar.sync 	0;
	mov.f32 	%f25, 0f00000000;
	@%p28 bra 	$L__BB6_46;
	mov.f32 	%f25, 0f00000000;
	mov.b32 	%r92, 0;
$L__BB6_45:
	shl.b32 	%r82, %r92, 2;
	mov.u32 	%r83, Rs;
	add.s32 	%r84, %r83, %r82;
	ld.shared.f32 	%f21, [%r84];
	add.s32 	%r85, %r92, %r4;
	mul.wide.s32 	%rd35, %r85, 4;
	add.s64 	%rd36, %rd1, %rd35;
	ld.global.f32 	%f22, [%rd36];
	sub.f32 	%f23, %f21, %f22;
	fma.rn.f32 	%f25, %f23, %f23, %f25;
	add.s32 	%r92, %r92, 1;
	setp.lt.s32 	%p29, %r92, %r43;
	@%p29 bra 	$L__BB6_45;
$L__BB6_46:
	setp.ge.s32 	%p30, %r2, %r42;
	@%p30 bra 	$L__BB6_48;
	add.s32 	%r86, %r87, %r5;
	mul.wide.s32 	%rd37, %r86, 4;
	add.s64 	%rd38, %rd2, %rd37;
	st.global.f32 	[%rd38], %f25;
$L__BB6_48:
	bar.sync 	0;
	add.s32 	%r87, %r87, 1;
	setp.ne.s32 	%p31, %r87, %r42;
	@%p31 bra 	$L__BB6_2;
$L__BB6_49:
	ret;

}
	// .globl	_Z9gpuPdist2PfS_ii
.visible .entry _Z9gpuPdist2PfS_ii(
	.param .u64 .ptr .align 1 _Z9gpuPdist2PfS_ii_param_0,
	.param .u64 .ptr .align 1 _Z9gpuPdist2PfS_ii_param_1,
	.param .u32 _Z9gpuPdist2PfS_ii_param_2,
	.param .u32 _Z9gpuPdist2PfS_ii_param_3
)
{
	.reg .pred 	%p<3>;
	.reg .b32 	%r<38>;
	.reg .b32 	%f<137>;
	.reg .b64 	%rd<11>;
	// demoted variable
	.shared .align 4 .b8 _ZZ9gpuPdist2PfS_iiE2Ys[4096];
	// demoted variable
	.shared .align 4 .b8 _ZZ9gpuPdist2PfS_iiE2Xs[4096];
	ld.param.u64 	%rd2, [_Z9gpuPdist2PfS_ii_param_0];
	ld.param.u64 	%rd3, [_Z9gpuPdist2PfS_ii_param_1];
	ld.param.u32 	%r19, [_Z9gpuPdist2PfS_ii_param_2];
	ld.param.u32 	%r20, [_Z9gpuPdist2PfS_ii_param_3];
	mov.u32 	%r21, %ctaid.x;
	mov.u32 	%r22, %ctaid.y;
	mov.u32 	%r1, %tid.x;
	mov.u32 	%r2, %tid.y;
	shl.b32 	%r3, %r22, 5;
	mul.lo.s32 	%r37, %r20, %r3;
	shl.b32 	%r5, %r21, 5;
	setp.lt.s32 	%p1, %r20, 1;
	mov.f32 	%f136, 0f00000000;
	@%p1 bra 	$L__BB7_3;
	cvta.to.global.u64 	%rd1, %rd3;
	shl.b32 	%r23, %r2, 7;
	mov.u32 	%r24, _ZZ9gpuPdist2PfS_iiE2Ys;
	add.s32 	%r6, %r24, %r23;
	shl.b32 	%r25, %r1, 2;
	add.s32 	%r7, %r6, %r25;
	shl.b32 	%r26, %r1, 7;
	mov.u32 	%r27, _ZZ9gpuPdist2PfS_iiE2Xs;
	add.s32 	%r28, %r27, %r26;
	shl.b32 	%r29, %r2, 2;
	add.s32 	%r8, %r28, %r29;
	mad.lo.s32 	%r9, %r1, -124, %r28;
	add.s32 	%r30, %r2, %r5;
	mad.lo.s32 	%r36, %r20, %r30, %r1;
	add.s32 	%r31, %r2, %r3;
	mad.lo.s32 	%r35, %r20, %r31, %r1;
	add.s32 	%r12, %r37, %r20;
	mov.f32 	%f136, 0f00000000;
$L__BB7_2:
	mul.wide.s32 	%rd4, %r36, 4;
	add.s64 	%rd5, %rd1, %rd4;
	mul.wide.s32 	%rd6, %r35, 4;
	add.s64 	%rd7, %rd1, %rd6;
	ld.global.f32 	%f6, [%rd7];
	st.shared.f32 	[%r7], %f6;
	ld.global.f32 	%f7, [%rd5];
	st.shared.f32 	[%r8], %f7;
	bar.sync 	0;
	ld.shared.f32 	%f8, [%r6];
	ld.shared.f32 	%f9, [%r9];
	sub.f32 	%f10, %f8, %f9;
	fma.rn.f32 	%f11, %f10, %f10, %f136;
	ld.shared.f32 	%f12, [%r6+4];
	ld.shared.f32 	%f13, [%r9+128];
	sub.f32 	%f14, %f12, %f13;
	fma.rn.f32 	%f15, %f14, %f14, %f11;
	ld.shared.f32 	%f16, [%r6+8];
	ld.shared.f32 	%f17, [%r9+256];
	sub.f32 	%f18, %f16, %f17;
	fma.rn.f32 	%f19, %f18, %f18, %f15;
	ld.shared.f32 	%f20, [%r6+12];
	ld.shared.f32 	%f21, [%r9+384];
	sub.f32 	%f22, %f20, %f21;
	fma.rn.f32 	%f23, %f22, %f22, %f19;
	ld.shared.f32 	%f24, [%r6+16];
	ld.shared.f32 	%f25, [%r9+512];
	sub.f32 	%f26, %f24, %f25;
	fma.rn.f32 	%f27, %f26, %f26, %f23;
	ld.shared.f32 	%f28, [%r6+20];
	ld.shared.f32 	%f29, [%r9+640];
	sub.f32 	%f30, %f28, %f29;
	fma.rn.f32 	%f31, %f30, %f30, %f27;
	ld.shared.f32 	%f32, [%r6+24];
	ld.shared.f32 	%f33, [%r9+768];
	sub.f32 	%f34, %f32, %f33;
	fma.rn.f32 	%f35, %f34, %f34, %f31;
	ld.shared.f32 	%f36, [%r6+28];
	ld.shared.f32 	%f37, [%r9+896];
	sub.f32 	%f38, %f36, %f37;
	fma.rn.f32 	%f39, %f38, %f38, %f35;
	ld.shared.f32 	%f40, [%r6+32];
	ld.shared.f32 	%f41, [%r9+1024];
	sub.f32 	%f42, %f40, %f41;
	fma.rn.f32 	%f43, %f42, %f42, %f39;
	ld.shared.f32 	%f44, [%r6+36];
	ld.shared.f32 	%f45, [%r9+1152];
	sub.f32 	%f46, %f44, %f45;
	fma.rn.f32 	%f47, %f46, %f46, %f43;
	ld.shared.f32 	%f48, [%r6+40];
	ld.shared.f32 	%f49, [%r9+1280];
	sub.f32 	%f50, %f48, %f49;
	fma.rn.f32 	%f51, %f50, %f50, %f47;
	ld.shared.f32 	%f52, [%r6+44];
	ld.shared.f32 	%f53, [%r9+1408];
	sub.f32 	%f54, %f52, %f53;
	fma.rn.f32 	%f55, %f54, %f54, %f51;
	ld.shared.f32 	%f56, [%r6+48];
	ld.shared.f32 	%f57, [%r9+1536];
	sub.f32 	%f58, %f56, %f57;
	fma.rn.f32 	%f59, %f58, %f58, %f55;
	ld.shared.f32 	%f60, [%r6+52];
	ld.shared.f32 	%f61, [%r9+1664];
	sub.f32 	%f62, %f60, %f61;
	fma.rn.f32 	%f63, %f62, %f62, %f59;
	ld.shared.f32 	%f64, [%r6+56];
	ld.shared.f32 	%f65, [%r9+1792];
	sub.f32 	%f66, %f64, %f65;
	fma.rn.f32 	%f67, %f66, %f66, %f63;
	ld.shared.f32 	%f68, [%r6+60];
	ld.shared.f32 	%f69, [%r9+1920];
	sub.f32 	%f70, %f68, %f69;
	fma.rn.f32 	%f71, %f70, %f70, %f67;
	ld.shared.f32 	%f72, [%r6+64];
	ld.shared.f32 	%f73, [%r9+2048];
	sub.f32 	%f74, %f72, %f73;
	fma.rn.f32 	%f75, %f74, %f74, %f71;
	ld.shared.f32 	%f76, [%r6+68];
	ld.shared.f32 	%f77, [%r9+2176];
	sub.f32 	%f78, %f76, %f77;
	fma.rn.f32 	%f79, %f78, %f78, %f75;
	ld.shared.f32 	%f80, [%r6+72];
	ld.shared.f32 	%f81, [%r9+2304];
	sub.f32 	%f82, %f80, %f81;
	fma.rn.f32 	%f83, %f82, %f82, %f79;
	ld.shared.f32 	%f84, [%r6+76];
	ld.shared.f32 	%f85, [%r9+2432];
	sub.f32 	%f86, %f84, %f85;
	fma.rn.f32 	%f87, %f86, %f86, %f83;
	ld.shared.f32 	%f88, [%r6+80];
	ld.shared.f32 	%f89, [%r9+2560];
	sub.f32 	%f90, %f88, %f89;
	fma.rn.f32 	%f91, %f90, %f90, %f87;
	ld.shared.f32 	%f92, [%r6+84];
	ld.shared.f32 	%f93, [%r9+2688];
	sub.f32 	%f94, %f92, %f93;
	fma.rn.f32 	%f95, %f94, %f94, %f91;
	ld.shared.f32 	%f96, [%r6+88];
	ld.shared.f32 	%f97, [%r9+2816];
	sub.f32 	%f98, %f96, %f97;
	fma.rn.f32 	%f99, %f98, %f98, %f95;
	ld.shared.f32 	%f100, [%r6+92];
	ld.shared.f32 	%f101, [%r9+2944];
	sub.f32 	%f102, %f100, %f101;
	fma.rn.f32 	%f103, %f102, %f102, %f99;
	ld.shared.f32 	%f104, [%r6+96];
	ld.shared.f32 	%f105, [%r9+3072];
	sub.f32 	%f106, %f104, %f105;
	fma.rn.f32 	%f107, %f106, %f106, %f103;
	ld.shared.f32 	%f108, [%r6+100];
	ld.shared.f32 	%f109, [%r9+3200];
	sub.f32 	%f110, %f108, %f109;
	fma.rn.f32 	%f111, %f110, %f110, %f107;
	ld.shared.f32 	%f112, [%r6+104];
	ld.shared.f32 	%f113, [%r9+3328];
	sub.f32 	%f114, %f112, %f113;
	fma.rn.f32 	%f115, %f114, %f114, %f111;
	ld.shared.f32 	%f116, [%r6+108];
	ld.shared.f32 	%f117, [%r9+3456];
	sub.f32 	%f118, %f116, %f117;
	fma.rn.f32 	%f119, %f118, %f118, %f115;
	ld.shared.f32 	%f120, [%r6+112];
	ld.shared.f32 	%f121, [%r9+3584];
	sub.f32 	%f122, %f120, %f121;
	fma.rn.f32 	%f123, %f122, %f122, %f119;
	ld.shared.f32 	%f124, [%r6+116];
	ld.shared.f32 	%f125, [%r9+3712];
	sub.f32 	%f126, %f124, %f125;
	fma.rn.f32 	%f127, %f126, %f126, %f123;
	ld.shared.f32 	%f128, [%r6+120];
	ld.shared.f32 	%f129, [%r9+3840];
	sub.f32 	%f130, %f128, %f129;
	fma.rn.f32 	%f131, %f130, %f130, %f127;
	ld.shared.f32 	%f132, [%r6+124];
	ld.shared.f32 	%f133, [%r9+3968];
	sub.f32 	%f134, %f132, %f133;
	fma.rn.f32 	%f136, %f134, %f134, %f131;
	bar.sync 	0;
	add.s32 	%r37, %r37, 32;
	add.s32 	%r36, %r36, 32;
	add.s32 	%r35, %r35, 32;
	setp.lt.s32 	%p2, %r37, %r12;
	@%p2 bra 	$L__BB7_2;
$L__BB7_3:
	cvta.to.global.u64 	%rd8, %rd2;
	add.s32 	%r32, %r3, %r2;
	add.s32 	%r33, %r5, %r1;
	mad.lo.s32 	%r34, %r19, %r32, %r33;
	mul.wide.s32 	%rd9, %r34, 4;
	add.s64 	%rd10, %rd8, %rd9;
	st.global.f32 	[%rd10], %f136;
	ret;

}
	// .globl	_Z12gpuPdist_colPfS_ii
.visible .entry _Z12gpuPdist_colPfS_ii(
	.param .u64 .ptr .align 1 _Z12gpuPdist_colPfS_ii_param_0,
	.param .u64 .ptr .align 1 _Z12gpuPdist_colPfS_ii_param_1,
	.param .u32 _Z12gpuPdist_colPfS_ii_param_2,
	.param .u32 _Z12gpuPdist_colPfS_ii_param_3
)
{
	.reg .pred 	%p<11>;
	.reg .b32 	%r<83>;
	.reg .b32 	%f<121>;
	.reg .b64 	%rd<32>;

	ld.param.u64 	%rd8, [_Z12gpuPdist_colPfS_ii_param_0];
	ld.param.u64 	%rd9, [_Z12gpuPdist_colPfS_ii_param_1];
	ld.param.u32 	%r32, [_Z12gpuPdist_colPfS_ii_param_2];
	ld.param.u32 	%r31, [_Z12gpuPdist_colPfS_ii_param_3];
	cvta.to.global.u64 	%rd1, %rd9;
	mov.u32 	%r33, %ntid.y;
	mov.u32 	%r34, %ctaid.y;
	mov.u32 	%r35, %tid.y;
	mad.lo.s32 	%r1, %r33, %r34, %r35;
	setp.ge.s32 	%p1, %r1, %r32;
	@%p1 bra 	$L__BB8_16;
	setp.lt.s32 	%p2, %r31, 1;
	mov.f32 	%f120, 0f00000000;
	@%p2 bra 	$L__BB8_15;
	mul.lo.s32 	%r2, %r31, %r1;
	and.b32  	%r3, %r31, 15;
	setp.lt.u32 	%p3, %r31, 16;
	mov.b32 	%r82, 0;
	mov.u32 	%r76, %r82;
	@%p3 bra 	$L__BB8_5;
	and.b32  	%r76, %r31, 2147483632;
	neg.s32 	%r69, %r76;
	mul.wide.u32 	%rd10, %r2, 4;
	add.s64 	%rd11, %rd10, %rd1;
	add.s64 	%rd30, %rd11, 32;
	mov.b32 	%r82, 0;
$L__BB8_4:
	.pragma "nounroll";
	ld.global.f32 	%f4, [%rd30+-32];
	sub.f32 	%f5, %f4, %f4;
	cvt.rn.f32.s32 	%f6, %r82;
	fma.rn.f32 	%f7, %f5, %f5, %f6;
	cvt.rzi.s32.f32 	%r39, %f7;
	ld.global.f32 	%f8, [%rd30+-28];
	sub.f32 	%f9, %f8, %f8;
	cvt.rn.f32.s32 	%f10, %r39;
	fma.rn.f32 	%f11, %f9, %f9, %f10;
	cvt.rzi.s32.f32 	%r40, %f11;
	ld.global.f32 	%f12, [%rd30+-24];
	sub.f32 	%f13, %f12, %f12;
	cvt.rn.f32.s32 	%f14, %r40;
	fma.rn.f32 	%f15, %f13, %f13, %f14;
	cvt.rzi.s32.f32 	%r41, %f15;
	ld.global.f32 	%f16, [%rd30+-20];
	sub.f32 	%f17, %f16, %f16;
	cvt.rn.f32.s32 	%f18, %r41;
	fma.rn.f32 	%f19, %f17, %f17, %f18;
	cvt.rzi.s32.f32 	%r42, %f19;
	ld.global.f32 	%f20, [%rd30+-16];
	sub.f32 	%f21, %f20, %f20;
	cvt.rn.f32.s32 	%f22, %r42;
	fma.rn.f32 	%f23, %f21, %f21, %f22;
	cvt.rzi.s32.f32 	%r43, %f23;
	ld.global.f32 	%f24, [%rd30+-12];
	sub.f32 	%f25, %f24, %f24;
	cvt.rn.f32.s32 	%f26, %r43;
	fma.rn.f32 	%f27, %f25, %f25, %f26;
	cvt.rzi.s32.f32 	%r44, %f27;
	ld.global.f32 	%f28, [%rd30+-8];
	sub.f32 	%f29, %f28, %f28;
	cvt.rn.f32.s32 	%f30, %r44;
	fma.rn.f32 	%f31, %f29, %f29, %f30;
	cvt.rzi.s32.f32 	%r45, %f31;
	ld.global.f32 	%f32, [%rd30+-4];
	sub.f32 	%f33, %f32, %f32;
	cvt.rn.f32.s32 	%f34, %r45;
	fma.rn.f32 	%f35, %f33, %f33, %f34;
	cvt.rzi.s32.f32 	%r46, %f35;
	ld.global.f32 	%f36, [%rd30];
	sub.f32 	%f37, %f36, %f36;
	cvt.rn.f32.s32 	%f38, %r46;
	fma.rn.f32 	%f39, %f37, %f37, %f38;
	cvt.rzi.s32.f32 	%r47, %f39;
	ld.global.f32 	%f40, [%rd30+4];
	sub.f32 	%f41, %f40, %f40;
	cvt.rn.f32.s32 	%f42, %r47;
	fma.rn.f32 	%f43, %f41, %f41, %f42;
	cvt.rzi.s32.f32 	%r48, %f43;
	ld.global.f32 	%f44, [%rd30+8];
	sub.f32 	%f45, %f44, %f44;
	cvt.rn.f32.s32 	%f46, %r48;
	fma.rn.f32 	%f47, %f45, %f45, %f46;
	cvt.rzi.s32.f32 	%r49, %f47;
	ld.global.f32 	%f48, [%rd30+12];
	sub.f32 	%f49, %f48, %f48;
	cvt.rn.f32.s32 	%f50, %r49;
	fma.rn.f32 	%f51, %f49, %f49, %f50;
	cvt.rzi.s32.f32 	%r50, %f51;
	ld.global.f32 	%f52, [%rd30+16];
	sub.f32 	%f53, %f52, %f52;
	cvt.rn.f32.s32 	%f54, %r50;
	fma.rn.f32 	%f55, %f53, %f53, %f54;
	cvt.rzi.s32.f32 	%r51, %f55;
	ld.global.f32 	%f56, [%rd30+20];
	sub.f32 	%f57, %f56, %f56;
	cvt.rn.f32.s32 	%f58, %r51;
	fma.rn.f32 	%f59, %f57, %f57, %f58;
	cvt.rzi.s32.f32 	%r52, %f59;
	ld.global.f32 	%f60, [%rd30+24];
	sub.f32 	%f61, %f60, %f60;
	cvt.rn.f32.s32 	%f62, %r52;
	fma.rn.f32 	%f63, %f61, %f61, %f62;
	cvt.rzi.s32.f32 	%r53, %f63;
	ld.global.f32 	%f64, [%rd30+28];
	sub.f32 	%f65, %f64, %f64;
	cvt.rn.f32.s32 	%f66, %r53;
	fma.rn.f32 	%f67, %f65, %f65, %f66;
	cvt.rzi.s32.f32 	%r82, %f67;
	add.s32 	%r69, %r69, 16;
	add.s64 	%rd30, %rd30, 64;
	setp.ne.s32 	%p4, %r69, 0;
	@%p4 bra 	$L__BB8_4;
$L__BB8_5:
	setp.eq.s32 	%p5, %r3, 0;
	@%p5 bra 	$L__BB8_14;
	and.b32  	%r13, %r31, 7;
	setp.lt.u32 	%p6, %r3, 8;
	@%p6 bra 	$L__BB8_8;
	add.s32 	%r55, %r76, %r2;
	mul.wide.u32 	%rd12, %r55, 4;
	add.s64 	%rd13, %rd1, %rd12;
	ld.global.f32 	%f68, [%rd13];
	sub.f32 	%f69, %f68, %f68;
	cvt.rn.f32.s32 	%f70, %r82;
	fma.rn.f32 	%f71, %f69, %f69, %f70;
	cvt.rzi.s32.f32 	%r56, %f71;
	cvt.u64.u32 	%rd14, %r2;
	cvt.u64.u32 	%rd15, %r76;
	add.s64 	%rd16, %rd15, %rd14;
	shl.b64 	%rd17, %rd16, 2;
	add.s64 	%rd18, %rd1, %rd17;
	ld.global.f32 	%f72, [%rd18+4];
	sub.f32 	%f73, %f72, %f72;
	cvt.rn.f32.s32 	%f74, %r56;
	fma.rn.f32 	%f75, %f73, %f73, %f74;
	cvt.rzi.s32.f32 	%r57, %f75;
	ld.global.f32 	%f76, [%rd18+8];
	sub.f32 	%f77, %f76, %f76;
	cvt.rn.f32.s32 	%f78, %r57;
	fma.rn.f32 	%f79, %f77, %f77, %f78;
	cvt.rzi.s32.f32 	%r58, %f79;
	ld.global.f32 	%f80, [%rd18+12];
	sub.f32 	%f81, %f80, %f80;
	cvt.rn.f32.s32 	%f82, %r58;
	fma.rn.f32 	%f83, %f81, %f81, %f82;
	cvt.rzi.s32.f32 	%r59, %f83;
	ld.global.f32 	%f84, [%rd18+16];
	sub.f32 	%f85, %f84, %f84;
	cvt.rn.f32.s32 	%f86, %r59;
	fma.rn.f32 	%f87, %f85, %f85, %f86;
	cvt.rzi.s32.f32 	%r60, %f87;
	ld.global.f32 	%f88, [%rd18+20];
	sub.f32 	%f89, %f88, %f88;
	cvt.rn.f32.s32 	%f90, %r60;
	fma.rn.f32 	%f91, %f89, %f89, %f90;
	cvt.rzi.s32.f32 	%r61, %f91;
	ld.global.f32 	%f92, [%rd18+24];
	sub.f32 	%f93, %f92, %f92;
	cvt.rn.f32.s32 	%f94, %r61;
	fma.rn.f32 	%f95, %f93, %f93, %f94;
	cvt.rzi.s32.f32 	%r62, %f95;
	ld.global.f32 	%f96, [%rd18+28];
	sub.f32 	%f97, %f96, %f96;
	cvt.rn.f32.s32 	%f98, %r62;
	fma.rn.f32 	%f99, %f97, %f97, %f98;
	add.s32 	%r76, %r76, 8;
	cvt.rzi.s32.f32 	%r82, %f99;
$L__BB8_8:
	setp.eq.s32 	%p7, %r13, 0;
	@%p7 bra 	$L__BB8_14;
	and.b32  	%r19, %r31, 3;
	setp.lt.u32 	%p8, %r13, 4;
	@%p8 bra 	$L__BB8_11;
	add.s32 	%r64, %r76, %r2;
	mul.wide.u32 	%rd19, %r64, 4;
	add.s64 	%rd20, %rd1, %rd19;
	ld.global.f32 	%f100, [%rd20];
	sub.f32 	%f101, %f100, %f100;
	cvt.rn.f32.s32 	%f102, %r82;
	fma.rn.f32 	%f103, %f101, %f101, %f102;
	cvt.rzi.s32.f32 	%r65, %f103;
	cvt.u64.u32 	%rd21, %r2;
	cvt.u64.u32 	%rd22, %r76;
	add.s64 	%rd23, %rd22, %rd21;
	shl.b64 	%rd24, %rd23, 2;
	add.s64 	%rd25, %rd1, %rd24;
	ld.global.f32 	%f104, [%rd25+4];
	sub.f32 	%f105, %f104, %f104;
	cvt.rn.f32.s32 	%f106, %r65;
	fma.rn.f32 	%f107, %f105, %f105, %f106;
	cvt.rzi.s32.f32 	%r66, %f107;
	ld.global.f32 	%f108, [%rd25+8];
	sub.f32 	%f109, %f108, %f108;
	cvt.rn.f32.s32 	%f110, %r66;
	fma.rn.f32 	%f111, %f109, %f109, %f110;
	cvt.rzi.s32.f32 	%r67, %f111;
	ld.global.f32 	%f112, [%rd25+12];
	sub.f32 	%f113, %f112, %f112;
	cvt.rn.f32.s32 	%f114, %r67;
	fma.rn.f32 	%f115, %f113, %f113, %f114;
	add.s32 	%r76, %r76, 4;
	cvt.rzi.s32.f32 	%r82, %f115;
$L__BB8_11:
	setp.eq.s32 	%p9, %r19, 0;
	@%p9 bra 	$L__BB8_14;
	add.s32 	%r68, %r76, %r2;
	mul.wide.u32 	%rd26, %r68, 4;
	add.s64 	%rd31, %rd1, %rd26;
	neg.s32 	%r80, %r19;
$L__BB8_13:
	.pragma "nounroll";
	ld.global.f32 	%f116, [%rd31];
	sub.f32 	%f117, %f116, %f116;
	cvt.rn.f32.s32 	%f118, %r82;
	fma.rn.f32 	%f119, %f117, %f117, %f118;
	cvt.rzi.s32.f32 	%r82, %f119;
	add.s64 	%rd31, %rd31, 4;
	add.s32 	%r80, %r80, 1;
	setp.ne.s32 	%p10, %r80, 0;
	@%p10 bra 	$L__BB8_13;
$L__BB8_14:
	cvt.rn.f32.s32 	%f120, %r82;
$L__BB8_15:
	cvta.to.global.u64 	%rd27, %rd8;
	mul.wide.u32 	%rd28, %r1, 4;
	add.s64 	%rd29, %rd27, %rd28;
	st.global.f32 	[%rd29], %f120;
$L__BB8_16:
	ret;

}
.func  (.param .b64 func_retval0) __internal_accurate_pow(
	.param .b64 __internal_accurate_pow_param_0
)
{
	.reg .pred 	%p<8>;
	.reg .b32 	%r<49>;
	.reg .b32 	%f<3>;
	.reg .b64 	%fd<109>;

	ld.param.f64 	%fd10, [__internal_accurate_pow_param_0];
	{
	.reg .b32 %temp; 
	mov.b64 	{%temp, %r46}, %fd10;
	}
	{
	.reg .b32 %temp; 
	mov.b64 	{%r45, %temp}, %fd10;
	}
	shr.u32 	%r47, %r46, 20;
	setp.gt.u32 	%p1, %r46, 1048575;
	@%p1 bra 	$L__BB9_2;
	mul.f64 	%fd11, %fd10, 0d4350000000000000;
	{
	.reg .b32 %temp; 
	mov.b64 	{%temp, %r46}, %fd11;
	}
	{
	.reg .b32 %temp; 
	mov.b64 	{%r45, %temp}, %fd11;
	}
	shr.u32 	%r16, %r46, 20;
	add.s32 	%r47, %r16, -54;
$L__BB9_2:
	add.s32 	%r48, %r47, -1023;
	and.b32  	%r17, %r46, -2146435073;
	or.b32  	%r18, %r17, 1072693248;
	mov.b64 	%fd107, {%r45, %r18};
	setp.lt.u32 	%p2, %r18, 1073127583;
	@%p2 bra 	$L__BB9_4;
	{
	.reg .b32 %temp; 
	mov.b64 	{%r19, %temp}, %fd107;
	}
	{
	.reg .b32 %temp; 
	mov.b64 	{%temp, %r20}, %fd107;
	}
	add.s32 	%r21, %r20, -1048576;
	mov.b64 	%fd107, {%r19, %r21};
	add.s32 	%r48, %r47, -1022;
$L__BB9_4:
	add.f64 	%fd12, %fd107, 0dBFF0000000000000;
	add.f64 	%fd13, %fd107, 0d3FF0000000000000;
	rcp.approx.ftz.f64 	%fd14, %fd13;
	neg.f64 	%fd15, %fd13;
	fma.rn.f64 	%fd16, %fd15, %fd14, 0d3FF0000000000000;
	fma.rn.f64 	%fd17, %fd16, %fd16, %fd16;
	fma.rn.f64 	%fd18, %fd17, %fd14, %fd14;
	mul.f64 	%fd19, %fd12, %fd18;
	fma.rn.f64 	%fd20, %fd12, %fd18, %fd19;
	mul.f64 	%fd21, %fd20, %fd20;
	fma.rn.f64 	%fd22, %fd21, 0d3EB0F5FF7D2CAFE2, 0d3ED0F5D241AD3B5A;
	fma.rn.f64 	%fd23, %fd22, %fd21, 0d3EF3B20A75488A3F;
	fma.rn.f64 	%fd24, %fd23, %fd21, 0d3F1745CDE4FAECD5;
	fma.rn.f64 	%fd25, %fd24, %fd21, 0d3F3C71C7258A578B;
	fma.rn.f64 	%fd26, %fd25, %fd21, 0d3F6249249242B910;
	fma.rn.f64 	%fd27, %fd26, %fd21, 0d3F89999999999DFB;
	sub.f64 	%fd28, %fd12, %fd20;
	add.f64 	%fd29, %fd28, %fd28;
	neg.f64 	%fd30, %fd20;
	fma.rn.f64 	%fd31, %fd30, %fd12, %fd29;
	mul.f64 	%fd32, %fd18, %fd31;
	fma.rn.f64 	%fd33, %fd21, %fd27, 0d3FB5555555555555;
	mov.f64 	%fd34, 0d3FB5555555555555;
	sub.f64 	%fd35, %fd34, %fd33;
	fma.rn.f64 	%fd36, %fd21, %fd27, %fd35;
	add.f64 	%fd37, %fd36, 0dBC46A4CB00B9E7B0;
	add.f64 	%fd38, %fd33, %fd37;
	sub.f64 	%fd39, %fd33, %fd38;
	add.f64 	%fd40, %fd37, %fd39;
	mul.rn.f64 	%fd41, %fd20, %fd20;
	neg.f64 	%fd42, %fd41;
	fma.rn.f64 	%fd43, %fd20, %fd20, %fd42;
	{
	.reg .b32 %temp; 
	mov.b64 	{%r22, %temp}, %fd32;
	}
	{
	.reg .b32 %temp; 
	mov.b64 	{%temp, %r23}, %fd32;
	}
	add.s32 	%r24, %r23, 1048576;
	mov.b64 	%fd44, {%r22, %r24};
	fma.rn.f64 	%fd45, %fd20, %fd44, %fd43;
	mul.rn.f64 	%fd46, %fd41, %fd20;
	neg.f64 	%fd47, %fd46;
	fma.rn.f64 	%fd48, %fd41, %fd20, %fd47;
	fma.rn.f64 	%fd49, %fd41, %fd32, %fd48;
	fma.rn.f64 	%fd50, %fd45, %fd20, %fd49;
	mul.rn.f64 	%fd51, %fd38, %fd46;
	neg.f64 	%fd52, %fd51;
	fma.rn.f64 	%fd53, %fd38, %fd46, %fd52;
	fma.rn.f64 	%fd54, %fd38, %fd50, %fd53;
	fma.rn.f64 	%fd55, %fd40, %fd46, %fd54;
	add.f64 	%fd56, %fd51, %fd55;
	sub.f64 	%fd57, %fd51, %fd56;
	add.f64 	%fd58, %fd55, %fd57;
	add.f64 	%fd59, %fd20, %fd56;
	sub.f64 	%fd60, %fd20, %fd59;
	add.f64 	%fd61, %fd56, %fd60;
	add.f64 	%fd62, %fd58, %fd61;
	add.f64 	%fd63, %fd32, %fd62;
	add.f64 	%fd64, %fd59, %fd63;
	sub.f64 	%fd65, %fd59, %fd64;
	add.f64 	%fd66, %fd63, %fd65;
	xor.b32  	%r25, %r48, -2147483648;
	mov.b32 	%r26, 1127219200;
	mov.b64 	%fd67, {%r25, %r26};
	mov.b32 	%r27, -2147483648;
	mov.b64 	%fd68, {%r27, %r26};
	sub.f64 	%fd69, %fd67, %fd68;
	fma.rn.f64 	%fd70, %fd69, 0d3FE62E42FEFA39EF, %fd64;
	fma.rn.f64 	%fd71, %fd69, 0dBFE62E42FEFA39EF, %fd70;
	sub.f64 	%fd72, %fd71, %fd64;
	sub.f64 	%fd73, %fd66, %fd72;
	fma.rn.f64 	%fd74, %fd69, 0d3C7ABC9E3B39803F, %fd73;
	add.f64 	%fd75, %fd70, %fd74;
	sub.f64 	%fd76, %fd70, %fd75;
	add.f64 	%fd77, %fd74, %fd76;
	mov.f64 	%fd78, 0d4000000000000000;
	{
	.reg .b32 %temp; 
	mov.b64 	{%temp, %r28}, %fd78;
	}
	{
	.reg .b32 %temp; 
	mov.b64 	{%r29, %temp}, %fd78;
	}
	shl.b32 	%r30, %r28, 1;
	setp.gt.u32 	%p3, %r30, -33554433;
	and.b32  	%r31, %r28, -15728641;
	selp.b32 	%r32, %r31, %r28, %p3;
	mov.b64 	%fd79, {%r29, %r32};
	mul.rn.f64 	%fd80, %fd75, %fd79;
	neg.f64 	%fd81, %fd80;
	fma.rn.f64 	%fd82, %fd75, %fd79, %fd81;
	fma.rn.f64 	%fd83, %fd77, %fd79, %fd82;
	add.f64 	%fd4, %fd80, %fd83;
	sub.f64 	%fd84, %fd80, %fd4;
	add.f64 	%fd5, %fd83, %fd84;
	fma.rn.f64 	%fd85, %fd4, 0d3FF71547652B82FE, 0d4338000000000000;
	{
	.reg .b32 %temp; 
	mov.b64 	{%r13, %temp}, %fd85;
	}
	mov.f64 	%fd86, 0dC338000000000000;
	add.rn.f64 	%fd87, %fd85, %fd86;
	fma.rn.f64 	%fd88, %fd87, 0dBFE62E42FEFA39EF, %fd4;
	fma.rn.f64 	%fd89, %fd87, 0dBC7ABC9E3B39803F, %fd88;
	fma.rn.f64 	%fd90, %fd89, 0d3E5ADE1569CE2BDF, 0d3E928AF3FCA213EA;
	fma.rn.f64 	%fd91, %fd90, %fd89, 0d3EC71DEE62401315;
	fma.rn.f64 	%fd92, %fd91, %fd89, 0d3EFA01997C89EB71;
	fma.rn.f64 	%fd93, %fd92, %fd89, 0d3F2A01A014761F65;
	fma.rn.f64 	%fd94, %fd93, %fd89, 0d3F56C16C1852B7AF;
	fma.rn.f64 	%fd95, %fd94, %fd89, 0d3F81111111122322;
	fma.rn.f64 	%fd96, %fd95, %fd89, 0d3FA55555555502A1;
	fma.rn.f64 	%fd97, %fd96, %fd89, 0d3FC5555555555511;
	fma.rn.f64 	%fd98, %fd97, %fd89, 0d3FE000000000000B;
	fma.rn.f64 	%fd99, %fd98, %fd89, 0d3FF0000000000000;
	fma.rn.f64 	%fd100, %fd99, %fd89, 0d3FF0000000000000;
	{
	.reg .b32 %temp; 
	mov.b64 	{%r14, %temp}, %fd100;
	}
	{
	.reg .b32 %temp; 
	mov.b64 	{%temp, %r15}, %fd100;
	}
	shl.b32 	%r33, %r13, 20;
	add.s32 	%r34, %r33, %r15;
	mov.b64 	%fd108, {%r14, %r34};
	{
	.reg .b32 %temp; 
	mov.b64 	{%temp, %r35}, %fd4;
	}
	mov.b32 	%f2, %r35;
	abs.f32 	%f1, %f2;
	setp.lt.f32 	%p4, %f1, 0f4086232B;
	@%p4 bra 	$L__BB9_7;
	setp.lt.f64 	%p5, %fd4, 0d0000000000000000;
	add.f64 	%fd101, %fd4, 0d7FF0000000000000;
	selp.f64 	%fd108, 0d0000000000000000, %fd101, %p5;
	setp.geu.f32 	%p6, %f1, 0f40874800;
	@%p6 bra 	$L__BB9_7;
	shr.u32 	%r36, %r13, 31;
	add.s32 	%r37, %r13, %r36;
	shr.s32 	%r38, %r37, 1;
	shl.b32 	%r39, %r38, 20;
	add.s32 	%r40, %r15, %r39;
	mov.b64 	%fd102, {%r14, %r40};
	sub.s32 	%r41, %r13, %r38;
	shl.b32 	%r42, %r41, 20;
	add.s32 	%r43, %r42, 1072693248;
	mov.b32 	%r44, 0;
	mov.b64 	%fd103, {%r44, %r43};
	mul.f64 	%fd108, %fd103, %fd102;
$L__BB9_7:
	abs.f64 	%fd104, %fd108;
	setp.eq.f64 	%p7, %fd104, 0d7FF0000000000000;
	fma.rn.f64 	%fd105, %fd108, %fd5, %fd108;
	selp.f64 	%fd106, %fd108, %fd105, %p7;
	st.param.f64 	[func_retval0], %fd106;
	ret;

}


// ===== COMPILED SASS (sm_100) =====

	.target	sm_100

	.elftype	@"ET_EXEC"


//--------------------- .note.nv.tkinfo           --------------------------
	.section	.note.nv.tkinfo,"",@"SHT_NOTE"
	.sectionflags	@"SHF_NOTE_NV_TKINFO"
	.tkinfo
        /*0018*/ 	.word	0x00000002
        /*0030*/ 	.string	""
        /*0030*/ 	.string	"ptxas"
        /*0030*/ 	.string	"Cuda compilation tools, release 13.0, V13.0.88"
        /*0030*/ 	.string	"Build cuda_13.0.r13.0/compiler.36424714_0"
        /*0030*/ 	.string	"-arch sm_100 -m 64 "



//--------------------- .note.nv.cuinfo           --------------------------
	.section	.note.nv.cuinfo,"",@"SHT_NOTE"
	.sectionflags	@"SHF_NOTE_NV_CUINFO"
        /*0018*/ 	.short	0x0002
        /*001a*/ 	.short	0x0064
        /*001c*/ 	.short	0x0082
	.zero		2


//--------------------- .nv.info                  --------------------------
	.section	.nv.info,"",@"SHT_CUDA_INFO"
	.align	4


	//----- nvinfo : EIATTR_REGCOUNT
	.align		4
        /*0000*/ 	.byte	0x04, 0x2f
        /*0002*/ 	.short	(.L_1 - .L_0)
	.align		4
.L_0:
        /*0004*/ 	.word	index@(_Z18lattice_inner_loopPfS_PKfS1_mmm)
        /*0008*/ 	.word	0x00000011


	//----- nvinfo : EIATTR_FRAME_SIZE
	.align		4
.L_1:
        /*000c*/ 	.byte	0x04, 0x11
        /*000e*/ 	.short	(.L_3 - .L_2)
	.align		4
.L_2:
        /*0010*/ 	.word	index@(_Z18lattice_inner_loopPfS_PKfS1_mmm)
        /*0014*/ 	.word	0x00000000


	//----- nvinfo : EIATTR_REGCOUNT
	.align		4
.L_3:
        /*0018*/ 	.byte	0x04, 0x2f
        /*001a*/ 	.short	(.L_5 - .L_4)
	.align		4
.L_4:
        /*001c*/ 	.word	index@(_Z11reduce_colsPfPjPKfS2_S2_jjj)
        /*0020*/ 	.word	0x00000020


	//----- nvinfo : EIATTR_FRAME_SIZE
	.align		4
.L_5:
        /*0024*/ 	.byte	0x04, 0x11
        /*0026*/ 	.short	(.L_7 - .L_6)
	.align		4
.L_6:
        /*0028*/ 	.word	index@(_Z11reduce_colsPfPjPKfS2_S2_jjj)
        /*002c*/ 	.word	0x00000000


	//----- nvinfo : EIATTR_REGCOUNT
	.align		4
.L_7:
        /*0030*/ 	.byte	0x04, 0x2f
        /*0032*/ 	.short	(.L_9 - .L_8)
	.align		4
.L_8:
        /*0034*/ 	.word	index@(_Z23reduce_cols_R_symmetricPfPjPKfS2_jjj)
        /*0038*/ 	.word	0x00000020


	//----- nvinfo : EIATTR_FRAME_SIZE
	.align		4
.L_9:
        /*003c*/ 	.byte	0x04, 0x11
        /*003e*/ 	.short	(.L_11 - .L_10)
	.align		4
.L_10:
        /*0040*/ 	.word	index@(_Z23reduce_cols_R_symmetricPfPjPKfS2_jjj)
        /*0044*/ 	.word	0x00000000


	//----- nvinfo : EIATTR_REGCOUNT
	.align		4
.L_11:
        /*0048*/ 	.byte	0x04, 0x2f
        /*004a*/ 	.short	(.L_13 - .L_12)
	.align		4
.L_12:
        /*004c*/ 	.word	index@(_Z13reduce_cols_RPfPjPKfS2_jjj)
        /*0050*/ 	.word	0x00000020


	//----- nvinfo : EIATTR_FRAME_SIZE
	.align		4
.L_13:
        /*0054*/ 	.byte	0x04, 0x11
        /*0056*/ 	.short	(.L_15 - .L_14)
	.align		4
.L_14:
        /*0058*/ 	.word	index@(_Z13reduce_cols_RPfPjPKfS2_jjj)
        /*005c*/ 	.word	0x00000000


	//----- nvinfo : EIATTR_REGCOUNT
	.align		4
.L_15:
        /*0060*/ 	.byte	0x04, 0x2f
        /*0062*/ 	.short	(.L_17 - .L_16)
	.align		4
.L_16:
        /*0064*/ 	.word	index@(_Z18reduce_cols_ZtildePfPjPKfjS2_jjj)
        /*0068*/ 	.word	0x0000002c


	//----- nvinfo : EIATTR_FRAME_SIZE
	.align		4
.L_17:
        /*006c*/ 	.byte	0x04, 0x11
        /*006e*/ 	.short	(.L_19 - .L_18)
	.align		4
.L_18:
        /*0070*/ 	.word	index@($_Z18reduce_cols_ZtildePfPjPKfjS2_jjj$__internal_accurate_pow)
        /*0074*/ 	.word	0x00000000


	//----- nvinfo : EIATTR_FRAME_SIZE
	.align		4
.L_19:
        /*0078*/ 	.byte	0x04, 0x11
        /*007a*/ 	.short	(.L_21 - .L_20)
	.align		4
.L_20:
        /*007c*/ 	.word	index@(_Z18reduce_cols_ZtildePfPjPKfjS2_jjj)
        /*0080*/ 	.word	0x00000000


	//----- nvinfo : EIATTR_REGCOUNT
	.align		4
.L_21:
        /*0084*/ 	.byte	0x04, 0x2f
        /*0086*/ 	.short	(.L_23 - .L_22)
	.align		4
.L_22:
        /*0088*/ 	.word	index@(_Z37matrix_euclidean_distance_kernel_fastPfS_ii)
        /*008c*/ 	.word	0x00000020


	//----- nvinfo : EIATTR_FRAME_SIZE
	.align		4
.L_23:
        /*0090*/ 	.byte	0x04, 0x11
        /*0092*/ 	.short	(.L_25 - .L_24)
	.align		4
.L_24:
        /*0094*/ 	.word	index@(_Z37matrix_euclidean_distance_kernel_fastPfS_ii)
        /*0098*/ 	.word	0x00000000


	//----- nvinfo : EIATTR_REGCOUNT
	.align		4
.L_25:
        /*009c*/ 	.byte	0x04, 0x2f
        /*009e*/ 	.short	(.L_27 - .L_26)
	.align		4
.L_26:
        /*00a0*/ 	.word	index@(_Z9gpuPdist1PfS_ii)
        /*00a4*/ 	.word	0x0000001f


	//----- nvinfo : EIATTR_FRAME_SIZE
	.align		4
.L_27:
        /*00a8*/ 	.byte	0x04, 0x11
        /*00aa*/ 	.short	(.L_29 - .L_28)
	.align		4
.L_28:
        /*00ac*/ 	.word	index@(_Z9gpuPdist1PfS_ii)
        /*00b0*/ 	.word	0x00000000


	//----- nvinfo : EIATTR_REGCOUNT
	.align		4
.L_29:
        /*00b4*/ 	.byte	0x04, 0x2f
        /*00b6*/ 	.short	(.L_31 - .L_30)
	.align		4
.L_30:
        /*00b8*/ 	.word	index@(_Z9gpuPdist2PfS_ii)
        /*00bc*/ 	.word	0x00000020


	//----- nvinfo : EIATTR_FRAME_SIZE
	.align		4
.L_31:
        /*00c0*/ 	.byte	0x04, 0x11
        /*00c2*/ 	.short	(.L_33 - .L_32)
	.align		4
.L_32:
        /*00c4*/ 	.word	index@(_Z9gpuPdist2PfS_ii)
        /*00c8*/ 	.word	0x00000000


	//----- nvinfo : EIATTR_REGCOUNT
	.align		4
.L_33:
        /*00cc*/ 	.byte	0x04, 0x2f
        /*00ce*/ 	.short	(.L_35 - .L_34)
	.align		4
.L_34:
        /*00d0*/ 	.word	index@(_Z12gpuPdist_colPfS_ii)
        /*00d4*/ 	.word	0x0000001a


	//----- nvinfo : EIATTR_FRAME_SIZE
	.align		4
.L_35:
        /*00d8*/ 	.byte	0x04, 0x11
        /*00da*/ 	.short	(.L_37 - .L_36)
	.align		4
.L_36:
        /*00dc*/ 	.word	index@(_Z12gpuPdist_colPfS_ii)
        /*00e0*/ 	.word	0x00000000


	//----- nvinfo : EIATTR_MIN_STACK_SIZE
	.align		4
.L_37:
        /*00e4*/ 	.byte	0x04, 0x12
        /*00e6*/ 	.short	(.L_39 - .L_38)
	.align		4
.L_38:
        /*00e8*/ 	.word	index@(_Z12gpuPdist_colPfS_ii)
        /*00ec*/ 	.word	0x00000000


	//----- nvinfo : EIATTR_MIN_STACK_SIZE
	.align		4
.L_39:
        /*00f0*/ 	.byte	0x04, 0x12
        /*00f2*/ 	.short	(.L_41 - .L_40)
	.align		4
.L_40:
        /*00f4*/ 	.word	index@(_Z9gpuPdist2PfS_ii)
        /*00f8*/ 	.word	0x00000000


	//----- nvinfo : EIATTR_MIN_STACK_SIZE
	.align		4
.L_41:
        /*00fc*/ 	.byte	0x04, 0x12
        /*00fe*/ 	.short	(.L_43 - .L_42)
	.align		4
.L_42:
        /*0100*/ 	.word	index@(_Z9gpuPdist1PfS_ii)
        /*0104*/ 	.word	0x00000000


	//----- nvinfo : EIATTR_MIN_STACK_SIZE
	.align		4
.L_43:
        /*0108*/ 	.byte	0x04, 0x12
        /*010a*/ 	.short	(.L_45 - .L_44)
	.align		4
.L_44:
        /*010c*/ 	.word	index@(_Z37matrix_euclidean_distance_kernel_fastPfS_ii)
        /*0110*/ 	.word	0x00000000


	//----- nvinfo : EIATTR_MIN_STACK_SIZE
	.align		4
.L_45:
        /*0114*/ 	.byte	0x04, 0x12
        /*0116*/ 	.short	(.L_47 - .L_46)
	.align		4
.L_46:
        /*0118*/ 	.word	index@(_Z18reduce_cols_ZtildePfPjPKfjS2_jjj)
        /*011c*/ 	.word	0x00000000


	//----- nvinfo : EIATTR_MIN_STACK_SIZE
	.align		4
.L_47:
        /*0120*/ 	.byte	0x04, 0x12
        /*0122*/ 	.short	(.L_49 - .L_48)
	.align		4
.L_48:
        /*0124*/ 	.word	index@(_Z13reduce_cols_RPfPjPKfS2_jjj)
        /*0128*/ 	.word	0x00000000


	//----- nvinfo : EIATTR_MIN_STACK_SIZE
	.align		4
.L_49:
        /*012c*/ 	.byte	0x04, 0x12
        /*012e*/ 	.short	(.L_51 - .L_50)
	.align		4
.L_50:
        /*0130*/ 	.word	index@(_Z23reduce_cols_R_symmetricPfPjPKfS2_jjj)
        /*0134*/ 	.word	0x00000000


	//----- nvinfo : EIATTR_MIN_STACK_SIZE
	.align		4
.L_51:
        /*0138*/ 	.byte	0x04, 0x12
        /*013a*/ 	.short	(.L_53 - .L_52)
	.align		4
.L_52:
        /*013c*/ 	.word	index@(_Z11reduce_colsPfPjPKfS2_S2_jjj)
        /*0140*/ 	.word	0x00000000


	//----- nvinfo : EIATTR_MIN_STACK_SIZE
	.align		4
.L_53:
        /*0144*/ 	.byte	0x04, 0x12
        /*0146*/ 	.short	(.L_55 - .L_54)
	.align		4
.L_54:
        /*0148*/ 	.word	index@(_Z18lattice_inner_loopPfS_PKfS1_mmm)
        /*014c*/ 	.word	0x00000000
.L_55:


//--------------------- .nv.compat                --------------------------
	.section	.nv.compat,"",@"SHT_CUDA_COMPAT_INFO"
	.align	4
        /*0000*/ 	.byte	0x02, 0x09, 0x00, 0x00, 0x02, 0x02, 0x01, 0x00, 0x02, 0x05, 0x05, 0x00, 0x03, 0x07, 0x01, 0x01
        /*0010*/ 	.byte	0x02, 0x03, 0x00, 0x00, 0x02, 0x06, 0x01, 0x00, 0x04, 0x0b, 0x08, 0x00, 0x01, 0x00, 0x00, 0x00
        /*0020*/ 	.byte	0x00, 0x00, 0x00, 0x00


//--------------------- .nv.info._Z12gpuPdist_colPfS_ii --------------------------
	.section	.nv.info._Z12gpuPdist_colPfS_ii,"",@"SHT_CUDA_INFO"
	.sectionflags	@""
	.align	4


	//----- nvinfo : EIATTR_CUDA_API_VERSION
	.align		4
        /*0000*/ 	.byte	0x04, 0x37
        /*0002*/ 	.short	(.L_57 - .L_56)
.L_56:
        /*0004*/ 	.word	0x00000082


	//----- nvinfo : EIATTR_KPARAM_INFO
	.align		4
.L_57:
        /*0008*/ 	.byte	0x04, 0x17
        /*000a*/ 	.short	(.L_59 - .L_58)
.L_58:
        /*000c*/ 	.word	0x00000000
        /*0010*/ 	.short	0x0003
        /*0012*/ 	.short	0x0014
        /*0014*/ 	.byte	0x00, 0xf0, 0x11, 0x00


	//----- nvinfo : EIATTR_KPARAM_INFO
	.align		4
.L_59:
        /*0018*/ 	.byte	0x04, 0x17
        /*001a*/ 	.short	(.L_61 - .L_60)
.L_60:
        /*001c*/ 	.word	0x00000000
        /*0020*/ 	.short	0x0002
        /*0022*/ 	.short	0x0010
        /*0024*/ 	.byte	0x00, 0xf0, 0x11, 0x00


	//----- nvinfo : EIATTR_KPARAM_INFO
	.align		4
.L_61:
        /*0028*/ 	.byte	0x04, 0x17
        /*002a*/ 	.short	(.L_63 - .L_62)
.L_62:
        /*002c*/ 	.word	0x00000000
        /*0030*/ 	.short	0x0001
        /*0032*/ 	.short	0x0008
        /*0034*/ 	.byte	0x00, 0xf5, 0x21, 0x00


	//----- nvinfo : EIATTR_KPARAM_INFO
	.align		4
.L_63:
        /*0038*/ 	.byte	0x04, 0x17
        /*003a*/ 	.short	(.L_65 - .L_64)
.L_64:
        /*003c*/ 	.word	0x00000000
        /*0040*/ 	.short	0x0000
        /*0042*/ 	.short	0x0000
        /*0044*/ 	.byte	0x00, 0xf5, 0x21, 0x00


	//----- nvinfo : EIATTR_SPARSE_MMA_MASK
	.align		4
.L_65:
        /*0048*/ 	.byte	0x03, 0x50
        /*004a*/ 	.short	0x0000


	//----- nvinfo : EIATTR_MAXREG_COUNT
	.align		4
        /*004c*/ 	.byte	0x03, 0x1b
        /*004e*/ 	.short	0x00ff


	//----- nvinfo : EIATTR_MERCURY_ISA_VERSION
	.align		4
        /*0050*/ 	.byte	0x03, 0x5f
        /*0052*/ 	.short	0x0101


	//----- nvinfo : EIATTR_VRC_CTA_INIT_COUNT
	.align		4
        /*0054*/ 	.byte	0x02, 0x4a
	.zero		1
	.zero		1


	//----- nvinfo : EIATTR_EXIT_INSTR_OFFSETS
	.align		4
        /*0058*/ 	.byte	0x04, 0x1c
        /*005a*/ 	.short	(.L_67 - .L_66)


	//   ....[0]....
.L_66:
        /*005c*/ 	.word	0x00000070


	//   ....[1]....
        /*0060*/ 	.word	0x00000dd0


	//----- nvinfo : EIATTR_CBANK_PARAM_SIZE
	.align		4
.L_67:
        /*0064*/ 	.byte	0x03, 0x19
        /*0066*/ 	.short	0x0018


	//----- nvinfo : EIATTR_PARAM_CBANK
	.align		4
        /*0068*/ 	.byte	0x04, 0x0a
        /*006a*/ 	.short	(.L_69 - .L_68)
	.align		4
.L_68:
        /*006c*/ 	.word	index@(.nv.constant0._Z12gpuPdist_colPfS_ii)
        /*0070*/ 	.short	0x0380
        /*0072*/ 	.short	0x0018


	//----- nvinfo : EIATTR_SW_WAR
	.align		4
.L_69:
        /*0074*/ 	.byte	0x04, 0x36
        /*0076*/ 	.short	(.L_71 - .L_70)
.L_70:
        /*0078*/ 	.word	0x00000008
.L_71:


//--------------------- .nv.info._Z9gpuPdist2PfS_ii --------------------------
	.section	.nv.info._Z9gpuPdist2PfS_ii,"",@"SHT_CUDA_INFO"
	.sectionflags	@""
	.align	4


	//----- nvinfo : EIATTR_CUDA_API_VERSION
	.align		4
        /*0000*/ 	.byte	0x04, 0x37
        /*0002*/ 	.short	(.L_73 - .L_72)
.L_72:
        /*0004*/ 	.word	0x00000082


	//----- nvinfo : EIATTR_KPARAM_INFO
	.align		4
.L_73:
        /*0008*/ 	.byte	0x04, 0x17
        /*000a*/ 	.short	(.L_75 - .L_74)
.L_74:
        /*000c*/ 	.word	0x00000000
        /*0010*/ 	.short	0x0003
        /*0012*/ 	.short	0x0014
        /*0014*/ 	.byte	0x00, 0xf0, 0x11, 0x00


	//----- nvinfo : EIATTR_KPARAM_INFO
	.align		4
.L_75:
        /*0018*/ 	.byte	0x04, 0x17
        /*001a*/ 	.short	(.L_77 - .L_76)
.L_76:
        /*001c*/ 	.word	0x00000000
        /*0020*/ 	.short	0x0002
        /*0022*/ 	.short	0x0010
        /*0024*/ 	.byte	0x00, 0xf0, 0x11, 0x00


	//----- nvinfo : EIATTR_KPARAM_INFO
	.align		4
.L_77:
        /*0028*/ 	.byte	0x04, 0x17
        /*002a*/ 	.short	(.L_79 - .L_78)
.L_78:
        /*002c*/ 	.word	0x00000000
        /*0030*/ 	.short	0x0001
        /*0032*/ 	.short	0x0008
        /*0034*/ 	.byte	0x00, 0xf5, 0x21, 0x00


	//----- nvinfo : EIATTR_KPARAM_INFO
	.align		4
.L_79:
        /*0038*/ 	.byte	0x04, 0x17
        /*003a*/ 	.short	(.L_81 - .L_80)
.L_80:
        /*003c*/ 	.word	0x00000000
        /*0040*/ 	.short	0x0000
        /*0042*/ 	.short	0x0000
        /*0044*/ 	.byte	0x00, 0xf5, 0x21, 0x00


	//----- nvinfo : EIATTR_SPARSE_MMA_MASK
	.align		4
.L_81:
        /*0048*/ 	.byte	0x03, 0x50
        /*004a*/ 	.short	0x0000


	//----- nvinfo : EIATTR_MAXREG_COUNT
	.align		4
        /*004c*/ 	.byte	0x03, 0x1b
        /*004e*/ 	.short	0x00ff


	//----- nvinfo : EIATTR_NUM_BARRIERS
	.align		4
        /*0050*/ 	.byte	0x02, 0x4c
        /*0052*/ 	.byte	0x01
	.zero		1


	//----- nvinfo : EIATTR_MERCURY_ISA_VERSION
	.align		4
        /*0054*/ 	.byte	0x03, 0x5f
        /*0056*/ 	.short	0x0101


	//----- nvinfo : EIATTR_VRC_CTA_INIT_COUNT
	.align		4
        /*0058*/ 	.byte	0x02, 0x4a
	.zero		1
	.zero		1


	//----- nvinfo : EIATTR_EXIT_INSTR_OFFSETS
	.align		4
        /*005c*/ 	.byte	0x04, 0x1c
        /*005e*/ 	.short	(.L_83 - .L_82)


	//   ....[0]....
.L_82:
        /*0060*/ 	.word	0x00000990


	//----- nvinfo : EIATTR_CBANK_PARAM_SIZE
	.align		4
.L_83:
        /*0064*/ 	.byte	0x03, 0x19
        /*0066*/ 	.short	0x0018


	//----- nvinfo : EIATTR_PARAM_CBANK
	.align		4
        /*0068*/ 	.byte	0x04, 0x0a
        /*006a*/ 	.short	(.L_85 - .L_84)
	.align		4
.L_84:
        /*006c*/ 	.word	index@(.nv.constant0._Z9gpuPdist2PfS_ii)
        /*0070*/ 	.short	0x0380
        /*0072*/ 	.short	0x0018


	//----- nvinfo : EIATTR_SW_WAR
	.align		4
.L_85:
        /*0074*/ 	.byte	0x04, 0x36
        /*0076*/ 	.short	(.L_87 - .L_86)
.L_86:
        /*0078*/ 	.word	0x00000008
.L_87:


//--------------------- .nv.info._Z9gpuPdist1PfS_ii --------------------------
	.section	.nv.info._Z9gpuPdist1PfS_ii,"",@"SHT_CUDA_INFO"
	.sectionflags	@""
	.align	4


	//----- nvinfo : EIATTR_CUDA_API_VERSION
	.align		4
        /*0000*/ 	.byte	0x04, 0x37
        /*0002*/ 	.short	(.L_89 - .L_88)
.L_88:
        /*0004*/ 	.word	0x00000082


	//----- nvinfo : EIATTR_KPARAM_INFO
	.align		4
.L_89:
        /*0008*/ 	.byte	0x04, 0x17
        /*000a*/ 	.short	(.L_91 - .L_90)
.L_90:
        /*000c*/ 	.word	0x00000000
        /*0010*/ 	.short	0x0003
        /*0012*/ 	.short	0x0014
        /*0014*/ 	.byte	0x00, 0xf0, 0x11, 0x00


	//----- nvinfo : EIATTR_KPARAM_INFO
	.align		4
.L_91:
        /*0018*/ 	.byte	0x04, 0x17
        /*001a*/ 	.short	(.L_93 - .L_92)
.L_92:
        /*001c*/ 	.word	0x00000000
        /*0020*/ 	.short	0x0002
        /*0022*/ 	.short	0x0010
        /*0024*/ 	.byte	0x00, 0xf0, 0x11, 0x00


	//----- nvinfo : EIATTR_KPARAM_INFO
	.align		4
.L_93:
        /*0028*/ 	.byte	0x04, 0x17
        /*002a*/ 	.short	(.L_95 - .L_94)
.L_94:
        /*002c*/ 	.word	0x00000000
        /*0030*/ 	.short	0x0001
        /*0032*/ 	.short	0x0008
        /*0034*/ 	.byte	0x00, 0xf5, 0x21, 0x00


	//----- nvinfo : EIATTR_KPARAM_INFO
	.align		4
.L_95:
        /*0038*/ 	.byte	0x04, 0x17
        /*003a*/ 	.short	(.L_97 - .L_96)
.L_96:
        /*003c*/ 	.word	0x00000000
        /*0040*/ 	.short	0x0000
        /*0042*/ 	.short	0x0000
        /*0044*/ 	.byte	0x00, 0xf5, 0x21, 0x00


	//----- nvinfo : EIATTR_SPARSE_MMA_MASK
	.align		4
.L_97:
        /*0048*/ 	.byte	0x03, 0x50
        /*004a*/ 	.short	0x0000


	//----- nvinfo : EIATTR_MAXREG_COUNT
	.align		4
        /*004c*/ 	.byte	0x03, 0x1b
        /*004e*/ 	.short	0x00ff


	//----- nvinfo : EIATTR_NUM_BARRIERS
	.align		4
        /*0050*/ 	.byte	0x02, 0x4c
        /*0052*/ 	.byte	0x01
	.zero		1


	//----- nvinfo : EIATTR_MERCURY_ISA_VERSION
	.align		4
        /*0054*/ 	.byte	0x03, 0x5f
        /*0056*/ 	.short	0x0101


	//----- nvinfo : EIATTR_VRC_CTA_INIT_COUNT
	.align		4
        /*0058*/ 	.byte	0x02, 0x4a
	.zero		1
	.zero		1


	//----- nvinfo : EIATTR_EXIT_INSTR_OFFSETS
	.align		4
        /*005c*/ 	.byte	0x04, 0x1c
        /*005e*/ 	.short	(.L_99 - .L_98)


	//   ....[0]....
.L_98:
        /*0060*/ 	.word	0x00000040


	//   ....[1]....
        /*0064*/ 	.word	0x00001020


	//----- nvinfo : EIATTR_CRS_STACK_SIZE
	.align		4
.L_99:
        /*0068*/ 	.byte	0x04, 0x1e
        /*006a*/ 	.short	(.L_101 - .L_100)
.L_100:
        /*006c*/ 	.word	0x00000000


	//----- nvinfo : EIATTR_CBANK_PARAM_SIZE
	.align		4
.L_101:
        /*0070*/ 	.byte	0x03, 0x19
        /*0072*/ 	.short	0x0018


	//----- nvinfo : EIATTR_PARAM_CBANK
	.align		4
        /*0074*/ 	.byte	0x04, 0x0a
        /*0076*/ 	.short	(.L_103 - .L_102)
	.align		4
.L_102:
        /*0078*/ 	.word	index@(.nv.constant0._Z9gpuPdist1PfS_ii)
        /*007c*/ 	.short	0x0380
        /*007e*/ 	.short	0x0018


	//----- nvinfo : EIATTR_SW_WAR
	.align		4
.L_103:
        /*0080*/ 	.byte	0x04, 0x36
        /*0082*/ 	.short	(.L_105 - .L_104)
.L_104:
        /*0084*/ 	.word	0x00000008
.L_105:


//--------------------- .nv.info._Z37matrix_euclidean_distance_kernel_fastPfS_ii --------------------------
	.section	.nv.info._Z37matrix_euclidean_distance_kernel_fastPfS_ii,"",@"SHT_CUDA_INFO"
	.sectionflags	@""
	.align	4


	//----- nvinfo : EIATTR_CUDA_API_VERSION
	.align		4
        /*0000*/ 	.byte	0x04, 0x37
        /*0002*/ 	.short	(.L_107 - .L_106)
.L_106:
        /*0004*/ 	.word	0x00000082


	//----- nvinfo : EIATTR_KPARAM_INFO
	.align		4
.L_107:
        /*0008*/ 	.byte	0x04, 0x17
        /*000a*/ 	.short	(.L_109 - .L_108)
.L_108:
        /*000c*/ 	.word	0x00000000
        /*0010*/ 	.short	0x0003
        /*0012*/ 	.short	0x0014
        /*0014*/ 	.byte	0x00, 0xf0, 0x11, 0x00


	//----- nvinfo : EIATTR_KPARAM_INFO
	.align		4
.L_109:
        /*0018*/ 	.byte	0x04, 0x17
        /*001a*/ 	.short	(.L_111 - .L_110)
.L_110:
        /*001c*/ 	.word	0x00000000
        /*0020*/ 	.short	0x0002
        /*0022*/ 	.short	0x0010
        /*0024*/ 	.byte	0x00, 0xf0, 0x11, 0x00


	//----- nvinfo : EIATTR_KPARAM_INFO
	.align		4
.L_111:
        /*0028*/ 	.byte	0x04, 0x17
        /*002a*/ 	.short	(.L_113 - .L_112)
.L_112:
        /*002c*/ 	.word	0x00000000
        /*0030*/ 	.short	0x0001
        /*0032*/ 	.short	0x0008
        /*0034*/ 	.byte	0x00, 0xf5, 0x21, 0x00


	//----- nvinfo : EIATTR_KPARAM_INFO
	.align		4
.L_113:
        /*0038*/ 	.byte	0x04, 0x17
        /*003a*/ 	.short	(.L_115 - .L_114)
.L_114:
        /*003c*/ 	.word	0x00000000
        /*0040*/ 	.short	0x0000
        /*0042*/ 	.short	0x0000
        /*0044*/ 	.byte	0x00, 0xf5, 0x21, 0x00


	//----- nvinfo : EIATTR_SPARSE_MMA_MASK
	.align		4
.L_115:
        /*0048*/ 	.byte	0x03, 0x50
        /*004a*/ 	.short	0x0000


	//----- nvinfo : EIATTR_MAXREG_COUNT
	.align		4
        /*004c*/ 	.byte	0x03, 0x1b
        /*004e*/ 	.short	0x00ff


	//----- nvinfo : EIATTR_NUM_BARRIERS
	.align		4
        /*0050*/ 	.byte	0x02, 0x4c
        /*0052*/ 	.byte	0x01
	.zero		1


	//----- nvinfo : EIATTR_MERCURY_ISA_VERSION
	.align		4
        /*0054*/ 	.byte	0x03, 0x5f
        /*0056*/ 	.short	0x0101


	//----- nvinfo : EIATTR_VRC_CTA_INIT_COUNT
	.align		4
        /*0058*/ 	.byte	0x02, 0x4a
	.zero		1
	.zero		1


	//----- nvinfo : EIATTR_EXIT_INSTR_OFFSETS
	.align		4
        /*005c*/ 	.byte	0x04, 0x1c
        /*005e*/ 	.short	(.L_117 - .L_116)


	//   ....[0]....
.L_116:
        /*0060*/ 	.word	0x00000990


	//----- nvinfo : EIATTR_CBANK_PARAM_SIZE
	.align		4
.L_117:
        /*0064*/ 	.byte	0x03, 0x19
        /*0066*/ 	.short	0x0018


	//----- nvinfo : EIATTR_PARAM_CBANK
	.align		4
        /*0068*/ 	.byte	0x04, 0x0a
        /*006a*/ 	.short	(.L_119 - .L_118)
	.align		4
.L_118:
        /*006c*/ 	.word	index@(.nv.constant0._Z37matrix_euclidean_distance_kernel_fastPfS_ii)
        /*0070*/ 	.short	0x0380
        /*0072*/ 	.short	0x0018


	//----- nvinfo : EIATTR_SW_WAR
	.align		4
.L_119:
        /*0074*/ 	.byte	0x04, 0x36
        /*0076*/ 	.short	(.L_121 - .L_120)
.L_120:
        /*0078*/ 	.word	0x00000008
.L_121:


//--------------------- .nv.info._Z18reduce_cols_ZtildePfPjPKfjS2_jjj --------------------------
	.section	.nv.info._Z18reduce_cols_ZtildePfPjPKfjS2_jjj,"",@"SHT_CUDA_INFO"
	.sectionflags	@""
	.align	4


	//----- nvinfo : EIATTR_CUDA_API_VERSION
	.align		4
        /*0000*/ 	.byte	0x04, 0x37
        /*0002*/ 	.short	(.L_123 - .L_122)
.L_122:
        /*0004*/ 	.word	0x00000082


	//----- nvinfo : EIATTR_KPARAM_INFO
	.align		4
.L_123:
        /*0008*/ 	.byte	0x04, 0x17
        /*000a*/ 	.short	(.L_125 - .L_124)
.L_124:
        /*000c*/ 	.word	0x00000000
        /*0010*/ 	.short	0x0007
        /*0012*/ 	.short	0x0030
        /*0014*/ 	.byte	0x00, 0xf0, 0x11, 0x00


	//----- nvinfo : EIATTR_KPARAM_INFO
	.align		4
.L_125:
        /*0018*/ 	.byte	0x04, 0x17
        /*001a*/ 	.short	(.L_127 - .L_126)
.L_126:
        /*001c*/ 	.word	0x00000000
        /*0020*/ 	.short	0x0006
        /*0022*/ 	.short	0x002c
        /*0024*/ 	.byte	0x00, 0xf0, 0x11, 0x00


	//----- nvinfo : EIATTR_KPARAM_INFO
	.align		4
.L_127:
        /*0028*/ 	.byte	0x04, 0x17
        /*002a*/ 	.short	(.L_129 - .L_128)
.L_128:
        /*002c*/ 	.word	0x00000000
        /*0030*/ 	.short	0x0005
        /*0032*/ 	.short	0x0028
        /*0034*/ 	.byte	0x00, 0xf0, 0x11, 0x00


	//----- nvinfo : EIATTR_KPARAM_INFO
	.align		4
.L_129:
        /*0038*/ 	.byte	0x04, 0x17
        /*003a*/ 	.short	(.L_131 - .L_130)
.L_130:
        /*003c*/ 	.word	0x00000000
        /*0040*/ 	.short	0x0004
        /*0042*/ 	.short	0x0020
        /*0044*/ 	.byte	0x00, 0xf5, 0x21, 0x00


	//----- nvinfo : EIATTR_KPARAM_INFO
	.align		4
.L_131:
        /*0048*/ 	.byte	0x04, 0x17
        /*004a*/ 	.short	(.L_133 - .L_132)
.L_132:
        /*004c*/ 	.word	0x00000000
        /*0050*/ 	.short	0x0003
        /*0052*/ 	.short	0x0018
        /*0054*/ 	.byte	0x00, 0xf0, 0x11, 0x00


	//----- nvinfo : EIATTR_KPARAM_INFO
	.align		4
.L_133:
        /*0058*/ 	.byte	0x04, 0x17
        /*005a*/ 	.short	(.L_135 - .L_134)
.L_134:
        /*005c*/ 	.word	0x00000000
        /*0060*/ 	.short	0x0002
        /*0062*/ 	.short	0x0010
        /*0064*/ 	.byte	0x00, 0xf5, 0x21, 0x00


	//----- nvinfo : EIATTR_KPARAM_INFO
	.align		4
.L_135:
        /*0068*/ 	.byte	0x04, 0x17
        /*006a*/ 	.short	(.L_137 - .L_136)
.L_136:
        /*006c*/ 	.word	0x00000000
        /*0070*/ 	.short	0x0001
        /*0072*/ 	.short	0x0008
        /*0074*/ 	.byte	0x00, 0xf5, 0x21, 0x00


	//----- nvinfo : EIATTR_KPARAM_INFO
	.align		4
.L_137:
        /*0078*/ 	.byte	0x04, 0x17
        /*007a*/ 	.short	(.L_139 - .L_138)
.L_138:
        /*007c*/ 	.word	0x00000000
        /*0080*/ 	.short	0x0000
        /*0082*/ 	.short	0x0000
        /*0084*/ 	.byte	0x00, 0xf5, 0x21, 0x00


	//----- nvinfo : EIATTR_SPARSE_MMA_MASK
	.align		4
.L_139:
        /*0088*/ 	.byte	0x03, 0x50
        /*008a*/ 	.short	0x0000


	//----- nvinfo : EIATTR_MAXREG_COUNT
	.align		4
        /*008c*/ 	.byte	0x03, 0x1b
        /*008e*/ 	.short	0x00ff


	//----- nvinfo : EIATTR_MERCURY_ISA_VERSION
	.align		4
        /*0090*/ 	.byte	0x03, 0x5f
        /*0092*/ 	.short	0x0101


	//----- nvinfo : EIATTR_VRC_CTA_INIT_COUNT
	.align		4
        /*0094*/ 	.byte	0x02, 0x4a
	.zero		1
	.zero		1


	//----- nvinfo : EIATTR_EXIT_INSTR_OFFSETS
	.align		4
        /*0098*/ 	.byte	0x04, 0x1c
        /*009a*/ 	.short	(.L_141 - .L_140)


	//   ....[0]....
.L_140:
        /*009c*/ 	.word	0x00000070


	//   ....[1]....
        /*00a0*/ 	.word	0x00001400


	//----- nvinfo : EIATTR_CRS_STACK_SIZE
	.align		4
.L_141:
        /*00a4*/ 	.byte	0x04, 0x1e
        /*00a6*/ 	.short	(.L_143 - .L_142)
.L_142:
        /*00a8*/ 	.word	0x00000000


	//----- nvinfo : EIATTR_CBANK_PARAM_SIZE
	.align		4
.L_143:
        /*00ac*/ 	.byte	0x03, 0x19
        /*00ae*/ 	.short	0x0034


	//----- nvinfo : EIATTR_PARAM_CBANK
	.align		4
        /*00b0*/ 	.byte	0x04, 0x0a
        /*00b2*/ 	.short	(.L_145 - .L_144)
	.align		4
.L_144:
        /*00b4*/ 	.word	index@(.nv.constant0._Z18reduce_cols_ZtildePfPjPKfjS2_jjj)
        /*00b8*/ 	.short	0x0380
        /*00ba*/ 	.short	0x0034


	//----- nvinfo : EIATTR_SW_WAR
	.align		4
.L_145:
        /*00bc*/ 	.byte	0x04, 0x36
        /*00be*/ 	.short	(.L_147 - .L_146)
.L_146:
        /*00c0*/ 	.word	0x00000008
.L_147:


//--------------------- .nv.info._Z13reduce_cols_RPfPjPKfS2_jjj --------------------------
	.section	.nv.info._Z13reduce_cols_RPfPjPKfS2_jjj,"",@"SHT_CUDA_INFO"
	.sectionflags	@""
	.align	4


	//----- nvinfo : EIATTR_CUDA_API_VERSION
	.align		4
        /*0000*/ 	.byte	0x04, 0x37
        /*0002*/ 	.short	(.L_149 - .L_148)
.L_148:
        /*0004*/ 	.word	0x00000082


	//----- nvinfo : EIATTR_KPARAM_INFO
	.align		4
.L_149:
        /*0008*/ 	.byte	0x04, 0x17
        /*000a*/ 	.short	(.L_151 - .L_150)
.L_150:
        /*000c*/ 	.word	0x00000000
        /*0010*/ 	.short	0x0006
        /*0012*/ 	.short	0x0028
        /*0014*/ 	.byte	0x00, 0xf0, 0x11, 0x00


	//----- nvinfo : EIATTR_KPARAM_INFO
	.align		4
.L_151:
        /*0018*/ 	.byte	0x04, 0x17
        /*001a*/ 	.short	(.L_153 - .L_152)
.L_152:
        /*001c*/ 	.word	0x00000000
        /*0020*/ 	.short	0x0005
        /*0022*/ 	.short	0x0024
        /*0024*/ 	.byte	0x00, 0xf0, 0x11, 0x00


	//----- nvinfo : EIATTR_KPARAM_INFO
	.align		4
.L_153:
        /*0028*/ 	.byte	0x04, 0x17
        /*002a*/ 	.short	(.L_155 - .L_154)
.L_154:
        /*002c*/ 	.word	0x00000000
        /*0030*/ 	.short	0x0004
        /*0032*/ 	.short	0x0020
        /*0034*/ 	.byte	0x00, 0xf0, 0x11, 0x00


	//----- nvinfo : EIATTR_KPARAM_INFO
	.align		4
.L_155:
        /*0038*/ 	.byte	0x04, 0x17
        /*003a*/ 	.short	(.L_157 - .L_156)
.L_156:
        /*003c*/ 	.word	0x00000000
        /*0040*/ 	.short	0x0003
        /*0042*/ 	.short	0x0018
        /*0044*/ 	.byte	0x00, 0xf5, 0x21, 0x00


	//----- nvinfo : EIATTR_KPARAM_INFO
	.align		4
.L_157:
        /*0048*/ 	.byte	0x04, 0x17
        /*004a*/ 	.short	(.L_159 - .L_158)
.L_158:
        /*004c*/ 	.word	0x00000000
        /*0050*/ 	.short	0x0002
        /*0052*/ 	.short	0x0010
        /*0054*/ 	.byte	0x00, 0xf5, 0x21, 0x00


	//----- nvinfo : EIATTR_KPARAM_INFO
	.align		4
.L_159:
        /*0058*/ 	.byte	0x04, 0x17
        /*005a*/ 	.short	(.L_161 - .L_160)
.L_160:
        /*005c*/ 	.word	0x00000000
        /*0060*/ 	.short	0x0001
        /*0062*/ 	.short	0x0008
        /*0064*/ 	.byte	0x00, 0xf5, 0x21, 0x00


	//----- nvinfo : EIATTR_KPARAM_INFO
	.align		4
.L_161:
        /*0068*/ 	.byte	0x04, 0x17
        /*006a*/ 	.short	(.L_163 - .L_162)
.L_162:
        /*006c*/ 	.word	0x00000000
        /*0070*/ 	.short	0x0000
        /*0072*/ 	.short	0x0000
        /*0074*/ 	.byte	0x00, 0xf5, 0x21, 0x00


	//----- nvinfo : EIATTR_SPARSE_MMA_MASK
	.align		4
.L_163:
        /*0078*/ 	.byte	0x03, 0x50
        /*007a*/ 	.short	0x0000


	//----- nvinfo : EIATTR_MAXREG_COUNT
	.align		4
        /*007c*/ 	.byte	0x03, 0x1b
        /*007e*/ 	.short	0x00ff


	//----- nvinfo : EIATTR_MERCURY_ISA_VERSION
	.align		4
        /*0080*/ 	.byte	0x03, 0x5f
        /*0082*/ 	.short	0x0101


	//----- nvinfo : EIATTR_VRC_CTA_INIT_COUNT
	.align		4
        /*0084*/ 	.byte	0x02, 0x4a
	.zero		1
	.zero		1


	//----- nvinfo : EIATTR_EXIT_INSTR_OFFSETS
	.align		4
        /*0088*/ 	.byte	0x04, 0x1c
        /*008a*/ 	.short	(.L_165 - .L_164)


	//   ....[0]....
.L_164:
        /*008c*/ 	.word	0x00000070


	//   ....[1]....
        /*0090*/ 	.word	0x00000c90


	//----- nvinfo : EIATTR_CBANK_PARAM_SIZE
	.align		4
.L_165:
        /*0094*/ 	.byte	0x03, 0x19
        /*0096*/ 	.short	0x002c


	//----- nvinfo : EIATTR_PARAM_CBANK
	.align		4
        /*0098*/ 	.byte	0x04, 0x0a
        /*009a*/ 	.short	(.L_167 - .L_166)
	.align		4
.L_166:
        /*009c*/ 	.word	index@(.nv.constant0._Z13reduce_cols_RPfPjPKfS2_jjj)
        /*00a0*/ 	.short	0x0380
        /*00a2*/ 	.short	0x002c


	//----- nvinfo : EIATTR_SW_WAR
	.align		4
.L_167:
        /*00a4*/ 	.byte	0x04, 0x36
        /*00a6*/ 	.short	(.L_169 - .L_168)
.L_168:
        /*00a8*/ 	.word	0x00000008
.L_169:


//--------------------- .nv.info._Z23reduce_cols_R_symmetricPfPjPKfS2_jjj --------------------------
	.section	.nv.info._Z23reduce_cols_R_symmetricPfPjPKfS2_jjj,"",@"SHT_CUDA_INFO"
	.sectionflags	@""
	.align	4


	//----- nvinfo : EIATTR_CUDA_API_VERSION
	.align		4
        /*0000*/ 	.byte	0x04, 0x37
        /*0002*/ 	.short	(.L_171 - .L_170)
.L_170:
        /*0004*/ 	.word	0x00000082


	//----- nvinfo : EIATTR_KPARAM_INFO
	.align		4
.L_171:
        /*0008*/ 	.byte	0x04, 0x17
        /*000a*/ 	.short	(.L_173 - .L_172)
.L_172:
        /*000c*/ 	.word	0x00000000
        /*0010*/ 	.short	0x0006
        /*0012*/ 	.short	0x0028
        /*0014*/ 	.byte	0x00, 0xf0, 0x11, 0x00


	//----- nvinfo : EIATTR_KPARAM_INFO
	.align		4
.L_173:
        /*0018*/ 	.byte	0x04, 0x17
        /*001a*/ 	.short	(.L_175 - .L_174)
.L_174:
        /*001c*/ 	.word	0x00000000
        /*0020*/ 	.short	0x0005
        /*0022*/ 	.short	0x0024
        /*0024*/ 	.byte	0x00, 0xf0, 0x11, 0x00


	//----- nvinfo : EIATTR_KPARAM_INFO
	.align		4
.L_175:
        /*0028*/ 	.byte	0x04, 0x17
        /*002a*/ 	.short	(.L_177 - .L_176)
.L_176:
        /*002c*/ 	.word	0x00000000
        /*0030*/ 	.short	0x0004
        /*0032*/ 	.short	0x0020
        /*0034*/ 	.byte	0x00, 0xf0, 0x11, 0x00


	//----- nvinfo : EIATTR_KPARAM_INFO
	.align		4
.L_177:
        /*0038*/ 	.byte	0x04, 0x17
        /*003a*/ 	.short	(.L_179 - .L_178)
.L_178:
        /*003c*/ 	.word	0x00000000
        /*0040*/ 	.short	0x0003
        /*0042*/ 	.short	0x0018
        /*0044*/ 	.byte	0x00, 0xf5, 0x21, 0x00


	//----- nvinfo : EIATTR_KPARAM_INFO
	.align		4
.L_179:
        /*0048*/ 	.byte	0x04, 0x17
        /*004a*/ 	.short	(.L_181 - .L_180)
.L_180:
        /*004c*/ 	.word	0x00000000
        /*0050*/ 	.short	0x0002
        /*0052*/ 	.short	0x0010
        /*0054*/ 	.byte	0x00, 0xf5, 0x21, 0x00


	//----- nvinfo : EIATTR_KPARAM_INFO
	.align		4
.L_181:
        /*0058*/ 	.byte	0x04, 0x17
        /*005a*/ 	.short	(.L_183 - .L_182)
.L_182:
        /*005c*/ 	.word	0x00000000
        /*0060*/ 	.short	0x0001
        /*0062*/ 	.short	0x0008
        /*0064*/ 	.byte	0x00, 0xf5, 0x21, 0x00


	//----- nvinfo : EIATTR_KPARAM_INFO
	.align		4
.L_183:
        /*0068*/ 	.byte	0x04, 0x17
        /*006a*/ 	.short	(.L_185 - .L_184)
.L_184:
        /*006c*/ 	.word	0x00000000
        /*0070*/ 	.short	0x0000
        /*0072*/ 	.short	0x0000
        /*0074*/ 	.byte	0x00, 0xf5, 0x21, 0x00


	//----- nvinfo : EIATTR_SPARSE_MMA_MASK
	.align		4
.L_185:
        /*0078*/ 	.byte	0x03, 0x50
        /*007a*/ 	.short	0x0000


	//----- nvinfo : EIATTR_MAXREG_COUNT
	.align		4
        /*007c*/ 	.byte	0x03, 0x1b
        /*007e*/ 	.short	0x00ff


	//----- nvinfo : EIATTR_MERCURY_ISA_VERSION
	.align		4
        /*0080*/ 	.byte	0x03, 0x5f
        /*0082*/ 	.short	0x0101


	//----- nvinfo : EIATTR_VRC_CTA_INIT_COUNT
	.align		4
        /*0084*/ 	.byte	0x02, 0x4a
	.zero		1
	.zero		1


	//----- nvinfo : EIATTR_EXIT_INSTR_OFFSETS
	.align		4
        /*0088*/ 	.byte	0x04, 0x1c
        /*008a*/ 	.short	(.L_187 - .L_186)


	//   ....[0]....
.L_186:
        /*008c*/ 	.word	0x00000070


	//   ....[1]....
        /*0090*/ 	.word	0x00002710


	//----- nvinfo : EIATTR_CRS_STACK_SIZE
	.align		4
.L_187:
        /*0094*/ 	.byte	0x04, 0x1e
        /*0096*/ 	.short	(.L_189 - .L_188)
.L_188:
        /*0098*/ 	.word	0x00000000


	//----- nvinfo : EIATTR_CBANK_PARAM_SIZE
	.align		4
.L_189:
        /*009c*/ 	.byte	0x03, 0x19
        /*009e*/ 	.short	0x002c


	//----- nvinfo : EIATTR_PARAM_CBANK
	.align		4
        /*00a0*/ 	.byte	0x04, 0x0a
        /*00a2*/ 	.short	(.L_191 - .L_190)
	.align		4
.L_190:
        /*00a4*/ 	.word	index@(.nv.constant0._Z23reduce_cols_R_symmetricPfPjPKfS2_jjj)
        /*00a8*/ 	.short	0x0380
        /*00aa*/ 	.short	0x002c


	//----- nvinfo : EIATTR_SW_WAR
	.align		4
.L_191:
        /*00ac*/ 	.byte	0x04, 0x36
        /*00ae*/ 	.short	(.L_193 - .L_192)
.L_192:
        /*00b0*/ 	.word	0x00000008
.L_193:


//--------------------- .nv.info._Z11reduce_colsPfPjPKfS2_S2_jjj --------------------------
	.section	.nv.info._Z11reduce_colsPfPjPKfS2_S2_jjj,"",@"SHT_CUDA_INFO"
	.sectionflags	@""
	.align	4


	//----- nvinfo : EIATTR_CUDA_API_VERSION
	.align		4
        /*0000*/ 	.byte	0x04, 0x37
        /*0002*/ 	.short	(.L_195 - .L_194)
.L_194:
        /*0004*/ 	.word	0x00000082


	//----- nvinfo : EIATTR_KPARAM_INFO
	.align		4
.L_195:
        /*0008*/ 	.byte	0x04, 0x17
        /*000a*/ 	.short	(.L_197 - .L_196)
.L_196:
        /*000c*/ 	.word	0x00000000
        /*0010*/ 	.short	0x0007
        /*0012*/ 	.short	0x0030
        /*0014*/ 	.byte	0x00, 0xf0, 0x11, 0x00


	//----- nvinfo : EIATTR_KPARAM_INFO
	.align		4
.L_197:
        /*0018*/ 	.byte	0x04, 0x17
        /*001a*/ 	.short	(.L_199 - .L_198)
.L_198:
        /*001c*/ 	.word	0x00000000
        /*0020*/ 	.short	0x0006
        /*0022*/ 	.short	0x002c
        /*0024*/ 	.byte	0x00, 0xf0, 0x11, 0x00


	//----- nvinfo : EIATTR_KPARAM_INFO
	.align		4
.L_199:
        /*0028*/ 	.byte	0x04, 0x17
        /*002a*/ 	.short	(.L_201 - .L_200)
.L_200:
        /*002c*/ 	.word	0x00000000
        /*0030*/ 	.short	0x0005
        /*0032*/ 	.short	0x0028
        /*0034*/ 	.byte	0x00, 0xf0, 0x11, 0x00


	//----- nvinfo : EIATTR_KPARAM_INFO
	.align		4
.L_201:
        /*0038*/ 	.byte	0x04, 0x17
        /*003a*/ 	.short	(.L_203 - .L_202)
.L_202:
        /*003c*/ 	.word	0x00000000
        /*0040*/ 	.short	0x0004
        /*0042*/ 	.short	0x0020
        /*0044*/ 	.byte	0x00, 0xf5, 0x21, 0x00


	//----- nvinfo : EIATTR_KPARAM_INFO
	.align		4
.L_203:
        /*0048*/ 	.byte	0x04, 0x17
        /*004a*/ 	.short	(.L_205 - .L_204)
.L_204:
        /*004c*/ 	.word	0x00000000
        /*0050*/ 	.short	0x0003
        /*0052*/ 	.short	0x0018
        /*0054*/ 	.byte	0x00, 0xf5, 0x21, 0x00


	//----- nvinfo : EIATTR_KPARAM_INFO
	.align		4
.L_205:
        /*0058*/ 	.byte	0x04, 0x17
        /*005a*/ 	.short	(.L_207 - .L_206)
.L_206:
        /*005c*/ 	.word	0x00000000
        /*0060*/ 	.short	0x0002
        /*0062*/ 	.short	0x0010
        /*0064*/ 	.byte	0x00, 0xf5, 0x21, 0x00


	//----- nvinfo : EIATTR_KPARAM_INFO
	.align		4
.L_207:
        /*0068*/ 	.byte	0x04, 0x17
        /*006a*/ 	.short	(.L_209 - .L_208)
.L_208:
        /*006c*/ 	.word	0x00000000
        /*0070*/ 	.short	0x0001
        /*0072*/ 	.short	0x0008
        /*0074*/ 	.byte	0x00, 0xf5, 0x21, 0x00


	//----- nvinfo : EIATTR_KPARAM_INFO
	.align		4
.L_209:
        /*0078*/ 	.byte	0x04, 0x17
        /*007a*/ 	.short	(.L_211 - .L_210)
.L_210:
        /*007c*/ 	.word	0x00000000
        /*0080*/ 	.short	0x0000
        /*0082*/ 	.short	0x0000
        /*0084*/ 	.byte	0x00, 0xf5, 0x21, 0x00


	//----- nvinfo : EIATTR_SPARSE_MMA_MASK
	.align		4
.L_211:
        /*0088*/ 	.byte	0x03, 0x50
        /*008a*/ 	.short	0x0000


	//----- nvinfo : EIATTR_MAXREG_COUNT
	.align		4
        /*008c*/ 	.byte	0x03, 0x1b
        /*008e*/ 	.short	0x00ff


	//----- nvinfo : EIATTR_MERCURY_ISA_VERSION
	.align		4
        /*0090*/ 	.byte	0x03, 0x5f
        /*0092*/ 	.short	0x0101


	//----- nvinfo : EIATTR_VRC_CTA_INIT_COUNT
	.align		4
        /*0094*/ 	.byte	0x02, 0x4a
	.zero		1
	.zero		1


	//----- nvinfo : EIATTR_EXIT_INSTR_OFFSETS
	.align		4
        /*0098*/ 	.byte	0x04, 0x1c
        /*009a*/ 	.short	(.L_213 - .L_212)


	//   ....[0]....
.L_212:
        /*009c*/ 	.word	0x00000070


	//   ....[1]....
        /*00a0*/ 	.word	0x00001120


	//----- nvinfo : EIATTR_CBANK_PARAM_SIZE
	.align		4
.L_213:
        /*00a4*/ 	.byte	0x03, 0x19
        /*00a6*/ 	.short	0x0034


	//----- nvinfo : EIATTR_PARAM_CBANK
	.align		4
        /*00a8*/ 	.byte	0x04, 0x0a
        /*00aa*/ 	.short	(.L_215 - .L_214)
	.align		4
.L_214:
        /*00ac*/ 	.word	index@(.nv.constant0._Z11reduce_colsPfPjPKfS2_S2_jjj)
        /*00b0*/ 	.short	0x0380
        /*00b2*/ 	.short	0x0034


	//----- nvinfo : EIATTR_SW_WAR
	.align		4
.L_215:
        /*00b4*/ 	.byte	0x04, 0x36
        /*00b6*/ 	.short	(.L_217 - .L_216)
.L_216:
        /*00b8*/ 	.word	0x00000008
.L_217:


//--------------------- .nv.info._Z18lattice_inner_loopPfS_PKfS1_mmm --------------------------
	.section	.nv.info._Z18lattice_inner_loopPfS_PKfS1_mmm,"",@"SHT_CUDA_INFO"
	.sectionflags	@""
	.align	4


	//----- nvinfo : EIATTR_CUDA_API_VERSION
	.align		4
        /*0000*/ 	.byte	0x04, 0x37
        /*0002*/ 	.short	(.L_219 - .L_218)
.L_218:
        /*0004*/ 	.word	0x00000082


	//----- nvinfo : EIATTR_KPARAM_INFO
	.align		4
.L_219:
        /*0008*/ 	.byte	0x04, 0x17
        /*000a*/ 	.short	(.L_221 - .L_220)
.L_220:
        /*000c*/ 	.word	0x00000000
        /*0010*/ 	.short	0x0006
        /*0012*/ 	.short	0x0030
        /*0014*/ 	.byte	0x00, 0xf0, 0x21, 0x00


	//----- nvinfo : EIATTR_KPARAM_INFO
	.align		4
.L_221:
        /*0018*/ 	.byte	0x04, 0x17
        /*001a*/ 	.short	(.L_223 - .L_222)
.L_222:
        /*001c*/ 	.word	0x00000000
        /*0020*/ 	.short	0x0005
        /*0022*/ 	.short	0x0028
        /*0024*/ 	.byte	0x00, 0xf0, 0x21, 0x00


	//----- nvinfo : EIATTR_KPARAM_INFO
	.align		4
.L_223:
        /*0028*/ 	.byte	0x04, 0x17
        /*002a*/ 	.short	(.L_225 - .L_224)
.L_224:
        /*002c*/ 	.word	0x00000000
        /*0030*/ 	.short	0x0004
        /*0032*/ 	.short	0x0020
        /*0034*/ 	.byte	0x00, 0xf0, 0x21, 0x00


	//----- nvinfo : EIATTR_KPARAM_INFO
	.align		4
.L_225:
        /*0038*/ 	.byte	0x04, 0x17
        /*003a*/ 	.short	(.L_227 - .L_226)
.L_226:
        /*003c*/ 	.word	0x00000000
        /*0040*/ 	.short	0x0003
        /*0042*/ 	.short	0x0018
        /*0044*/ 	.byte	0x00, 0xf5, 0x21, 0x00


	//----- nvinfo : EIATTR_KPARAM_INFO
	.align		4
.L_227:
        /*0048*/ 	.byte	0x04, 0x17
        /*004a*/ 	.short	(.L_229 - .L_228)
.L_228:
        /*004c*/ 	.word	0x00000000
        /*0050*/ 	.short	0x0002
        /*0052*/ 	.short	0x0010
        /*0054*/ 	.byte	0x00, 0xf5, 0x21, 0x00


	//----- nvinfo : EIATTR_KPARAM_INFO
	.align		4
.L_229:
        /*0058*/ 	.byte	0x04, 0x17
        /*005a*/ 	.short	(.L_231 - .L_230)
.L_230:
        /*005c*/ 	.word	0x00000000
        /*0060*/ 	.short	0x0001
        /*0062*/ 	.short	0x0008
        /*0064*/ 	.byte	0x00, 0xf5, 0x21, 0x00


	//----- nvinfo : EIATTR_KPARAM_INFO
	.align		4
.L_231:
        /*0068*/ 	.byte	0x04, 0x17
        /*006a*/ 	.short	(.L_233 - .L_232)
.L_232:
        /*006c*/ 	.word	0x00000000
        /*0070*/ 	.short	0x0000
        /*0072*/ 	.short	0x0000
        /*0074*/ 	.byte	0x00, 0xf5, 0x21, 0x00


	//----- nvinfo : EIATTR_SPARSE_MMA_MASK
	.align		4
.L_233:
        /*0078*/ 	.byte	0x03, 0x50
        /*007a*/ 	.short	0x0000


	//----- nvinfo : EIATTR_MAXREG_COUNT
	.align		4
        /*007c*/ 	.byte	0x03, 0x1b
        /*007e*/ 	.short	0x00ff


	//----- nvinfo : EIATTR_MERCURY_ISA_VERSION
	.align		4
        /*0080*/ 	.byte	0x03, 0x5f
        /*0082*/ 	.short	0x0101


	//----- nvinfo : EIATTR_VRC_CTA_INIT_COUNT
	.align		4
        /*0084*/ 	.byte	0x02, 0x4a
	.zero		1
	.zero		1


	//----- nvinfo : EIATTR_EXIT_INSTR_OFFSETS
	.align		4
        /*0088*/ 	.byte	0x04, 0x1c
        /*008a*/ 	.short	(.L_235 - .L_234)


	//   ....[0]....
.L_234:
        /*008c*/ 	.word	0x00000080


	//   ....[1]....
        /*0090*/ 	.word	0x00000100


	//   ....[2]....
        /*0094*/ 	.word	0x00000170


	//   ....[3]....
        /*0098*/ 	.word	0x00000380


	//----- nvinfo : EIATTR_CBANK_PARAM_SIZE
	.align		4
.L_235:
        /*009c*/ 	.byte	0x03, 0x19
        /*009e*/ 	.short	0x0038


	//----- nvinfo : EIATTR_PARAM_CBANK
	.align		4
        /*00a0*/ 	.byte	0x04, 0x0a
        /*00a2*/ 	.short	(.L_237 - .L_236)
	.align		4
.L_236:
        /*00a4*/ 	.word	index@(.nv.constant0._Z18lattice_inner_loopPfS_PKfS1_mmm)
        /*00a8*/ 	.short	0x0380
        /*00aa*/ 	.short	0x0038


	//----- nvinfo : EIATTR_SW_WAR
	.align		4
.L_237:
        /*00ac*/ 	.byte	0x04, 0x36
        /*00ae*/ 	.short	(.L_239 - .L_238)
.L_238:
        /*00b0*/ 	.word	0x00000008
.L_239:


//--------------------- .nv.callgraph             --------------------------
	.section	.nv.callgraph,"",@"SHT_CUDA_CALLGRAPH"
	.align	4
	.sectionentsize	8
	.align		4
        /*0000*/ 	.word	0x00000000
	.align		4
        /*0004*/ 	.word	0xffffffff
	.align		4
        /*0008*/ 	.word	0x00000000
	.align		4
        /*000c*/ 	.word	0xfffffffe
	.align		4
        /*0010*/ 	.word	0x00000000
	.align		4
        /*0014*/ 	.word	0xfffffffd
	.align		4
        /*0018*/ 	.word	0x00000000
	.align		4
        /*001c*/ 	.word	0xfffffffc


//--------------------- .text._Z12gpuPdist_colPfS_ii --------------------------
	.section	.text._Z12gpuPdist_colPfS_ii,"ax",@progbits
	.align	128
        .global         _Z12gpuPdist_colPfS_ii
        .type           _Z12gpuPdist_colPfS_ii,@function
        .size           _Z12gpuPdist_colPfS_ii,(.L_x_96 - _Z12gpuPdist_colPfS_ii)
        .other          _Z12gpuPdist_colPfS_ii,@"STO_CUDA_ENTRY STV_DEFAULT"
_Z12gpuPdist_colPfS_ii:
.text._Z12gpuPdist_colPfS_ii:
[----:B------:R-:W-:Y:S01]  /*0000*/  LDC R1, c[0x0][0x37c] ;  /* 0x0000df00ff017b82 */ /* 0x000fe20000000800 */
[----:B------:R-:W0:Y:S01]  /*0010*/  S2R R0, SR_CTAID.Y ;  /* 0x0000000000007919 */ /* 0x000e220000002600 */
[----:B------:R-:W0:Y:S01]  /*0020*/  LDCU UR4, c[0x0][0x364] ;  /* 0x00006c80ff0477ac */ /* 0x000e220008000800 */
[----:B------:R-:W0:Y:S01]  /*0030*/  S2R R3, SR_TID.Y ;  /* 0x0000000000037919 */ /* 0x000e220000002200 */
[----:B------:R-:W1:Y:S01]  /*0040*/  LDCU UR5, c[0x0][0x390] ;  /* 0x00007200ff0577ac */ /* 0x000e620008000800 */
[----:B0-----:R-:W-:-:S05]  /*0050*/  IMAD R0, R0, UR4, R3 ;  /* 0x0000000400007c24 */ /* 0x001fca000f8e0203 */
[----:B-1----:R-:W-:-:S13]  /*0060*/  ISETP.GE.AND P0, PT, R0, UR5, PT ;  /* 0x0000000500007c0c */ /* 0x002fda000bf06270 */
[----:B------:R-:W-:Y:S05]  /*0070*/  @P0 EXIT ;  /* 0x000000000000094d */ /* 0x000fea0003800000 */
[----:B------:R-:W0:Y:S01]  /*0080*/  LDCU UR5, c[0x0][0x394] ;  /* 0x00007280ff0577ac */ /* 0x000e220008000800 */
[----:B------:R-:W-:Y:S01]  /*0090*/  HFMA2 R5, -RZ, RZ, 0, 0 ;  /* 0x00000000ff057431 */ /* 0x000fe200000001ff */
[----:B------:R-:W1:Y:S01]  /*00a0*/  LDCU.64 UR8, c[0x0][0x358] ;  /* 0x00006b00ff0877ac */ /* 0x000e620008000a00 */
[----:B0-----:R-:W-:-:S09]  /*00b0*/  UISETP.GE.AND UP0, UPT, UR5, 0x1, UPT ;  /* 0x000000010500788c */ /* 0x001fd2000bf06270 */
[----:B-1----:R-:W-:Y:S05]  /*00c0*/  BRA.U !UP0, `(.L_x_0) ;  /* 0x0000000d08347547 */ /* 0x002fea000b800000 */
[----:B------:R-:W-:Y:S02]  /*00d0*/  UISETP.GE.U32.AND UP1, UPT, UR5, 0x10, UPT ;  /* 0x000000100500788c */ /* 0x000fe4000bf26070 */
[----:B------:R-:W-:Y:S01]  /*00e0*/  IMAD R4, R0, UR5, RZ ;  /* 0x0000000500047c24 */ /* 0x000fe2000f8e02ff */
[----:B------:R-:W-:Y:S01]  /*00f0*/  ULOP3.LUT UR6, UR5, 0xf, URZ, 0xc0, !UPT ;  /* 0x0000000f05067892 */ /* 0x000fe2000f8ec0ff */
[----:B------:R-:W-:Y:S01]  /*0100*/  MOV R5, RZ ;  /* 0x000000ff00057202 */ /* 0x000fe20000000f00 */
[----:B------:R-:W-:Y:S02]  /*0110*/  UMOV UR4, URZ ;  /* 0x000000ff00047c82 */ /* 0x000fe40008000000 */
[----:B------:R-:W-:Y:S02]  /*0120*/  UISETP.NE.AND UP0, UPT, UR6, URZ, UPT ;  /* 0x000000ff0600728c */ /* 0x000fe4000bf05270 */
[----:B------:R-:W-:Y:S09]  /*0130*/  BRA.U !UP1, `(.L_x_1) ;  /* 0x0000000509707547 */ /* 0x000ff2000b800000 */
[----:B------:R-:W0:Y:S01]  /*0140*/  LDC.64 R2, c[0x0][0x388] ;  /* 0x0000e200ff027b82 */ /* 0x000e220000000a00 */
[----:B------:R-:W-:Y:S01]  /*0150*/  ULOP3.LUT UR4, UR5, 0x7ffffff0, URZ, 0xc0, !UPT ;  /* 0x7ffffff005047892 */ /* 0x000fe2000f8ec0ff */
[----:B------:R-:W-:-:S03]  /*0160*/  MOV R5, RZ ;  /* 0x000000ff00057202 */ /* 0x000fc60000000f00 */
[----:B------:R-:W-:Y:S01]  /*0170*/  UIADD3 UR7, UPT, UPT, -UR4, URZ, URZ ;  /* 0x000000ff04077290 */ /* 0x000fe2000fffe1ff */
[----:B0-----:R-:W-:-:S03]  /*0180*/  IMAD.WIDE.U32 R2, R4, 0x4, R2 ;  /* 0x0000000404027825 */ /* 0x001fc600078e0002 */
[----:B------:R-:W-:-:S04]  /*0190*/  IADD3 R2, P0, PT, R2, 0x20, RZ ;  /* 0x0000002002027810 */ /* 0x000fc80007f1e0ff */
[----:B------:R-:W-:-:S09]  /*01a0*/  IADD3.X R3, PT, PT, RZ, R3, RZ, P0, !PT ;  /* 0x00000003ff037210 */ /* 0x000fd200007fe4ff */
.L_x_2:
[----:B------:R-:W2:Y:S04]  /*01b0*/  LDG.E R16, desc[UR8][R2.64+-0x20] ;  /* 0xffffe00802107981 */ /* 0x000ea8000c1e1900 */
[----:B------:R-:W3:Y:S04]  /*01c0*/  LDG.E R18, desc[UR8][R2.64+-0x1c] ;  /* 0xffffe40802127981 */ /* 0x000ee8000c1e1900 */
[----:B------:R-:W4:Y:S04]  /*01d0*/  LDG.E R20, desc[UR8][R2.64+-0x18] ;  /* 0xffffe80802147981 */ /* 0x000f28000c1e1900 */
[----:B------:R-:W5:Y:S04]  /*01e0*/  LDG.E R6, desc[UR8][R2.64+-0x14] ;  /* 0xffffec0802067981 */ /* 0x000f68000c1e1900 */
[----:B------:R-:W5:Y:S04]  /*01f0*/  LDG.E R15, desc[UR8][R2.64+-0x10] ;  /* 0xfffff008020f7981 */ /* 0x000f68000c1e1900 */
[----:B------:R-:W5:Y:S04]  /*0200*/  LDG.E R14, desc[UR8][R2.64+-0xc] ;  /* 0xfffff408020e7981 */ /* 0x000f68000c1e1900 */
[----:B------:R-:W5:Y:S04]  /*0210*/  LDG.E R13, desc[UR8][R2.64+-0x8] ;  /* 0xfffff808020d7981 */ /* 0x000f68000c1e1900 */
[----:B------:R-:W5:Y:S04]  /*0220*/  LDG.E R12, desc[UR8][R2.64+-0x4] ;  /* 0xfffffc08020c7981 */ /* 0x000f68000c1e1900 */
[----:B------:R-:W5:Y:S04]  /*0230*/  LDG.E R11, desc[UR8][R2.64] ;  /* 0x00000008020b7981 */ /* 0x000f68000c1e1900 */
[----:B0-----:R-:W5:Y:S04]  /*0240*/  LDG.E R10, desc[UR8][R2.64+0x4] ;  /* 0x00000408020a7981 */ /* 0x001f68000c1e1900 */
[----:B------:R-:W5:Y:S04]  /*0250*/  LDG.E R9, desc[UR8][R2.64+0x8] ;  /* 0x0000080802097981 */ /* 0x000f68000c1e1900 */
[----:B------:R-:W5:Y:S01]  /*0260*/  LDG.E R8, desc[UR8][R2.64+0xc] ;  /* 0x00000c0802087981 */ /* 0x000f62000c1e1900 */
[----:B-1----:R-:W-:-:S03]  /*0270*/  I2FP.F32.S32 R5, R5 ;  /* 0x0000000500057245 */ /* 0x002fc60000201400 */
[----:B------:R-:W5:Y:S01]  /*0280*/  LDG.E R7, desc[UR8][R2.64+0x10] ;  /* 0x0000100802077981 */ /* 0x000f62000c1e1900 */
[----:B--2---:R-:W-:-:S04]  /*0290*/  FADD R16, R16, -R16 ;  /* 0x8000001010107221 */ /* 0x004fc80000000000 */
[----:B------:R-:W-:Y:S01]  /*02a0*/  FFMA R17, R16, R16, R5 ;  /* 0x0000001010117223 */ /* 0x000fe20000000005 */
[----:B---3--:R-:W-:Y:S01]  /*02b0*/  FADD R18, R18, -R18 ;  /* 0x8000001212127221 */ /* 0x008fe20000000000 */
[----:B------:R-:W2:Y:S04]  /*02c0*/  LDG.E R5, desc[UR8][R2.64+0x14] ;  /* 0x0000140802057981 */ /* 0x000ea8000c1e1900 */
[----:B------:R-:W0:Y:S01]  /*02d0*/  F2I.TRUNC.NTZ R17, R17 ;  /* 0x0000001100117305 */ /* 0x000e22000020f100 */
[----:B----4-:R-:W-:Y:S01]  /*02e0*/  FADD R20, R20, -R20 ;  /* 0x8000001414147221 */ /* 0x010fe20000000000 */
[----:B------:R-:W3:Y:S01]  /*02f0*/  LDG.E R16, desc[UR8][R2.64+0x18] ;  /* 0x0000180802107981 */ /* 0x000ee2000c1e1900 */
[----:B0-----:R-:W-:Y:S01]  /*0300*/  I2FP.F32.S32 R19, R17 ;  /* 0x0000001100137245 */ /* 0x001fe20000201400 */
[----:B-----5:R-:W-:-:S02]  /*0310*/  FADD R6, R6, -R6 ;  /* 0x8000000606067221 */ /* 0x020fc40000000000 */
[----:B------:R-:W4:Y:S02]  /*0320*/  LDG.E R17, desc[UR8][R2.64+0x1c] ;  /* 0x00001c0802117981 */ /* 0x000f24000c1e1900 */
[----:B------:R-:W-:-:S06]  /*0330*/  FFMA R19, R18, R18, R19 ;  /* 0x0000001212137223 */ /* 0x000fcc0000000013 */
[----:B------:R-:W0:Y:S02]  /*0340*/  F2I.TRUNC.NTZ R19, R19 ;  /* 0x0000001300137305 */ /* 0x000e24000020f100 */
[----:B0-----:R-:W-:-:S05]  /*0350*/  I2FP.F32.S32 R21, R19 ;  /* 0x0000001300157245 */ /* 0x001fca0000201400 */
[----:B------:R-:W-:-:S06]  /*0360*/  FFMA R21, R20, R20, R21 ;  /* 0x0000001414157223 */ /* 0x000fcc0000000015 */
[----:B------:R-:W0:Y:S02]  /*0370*/  F2I.TRUNC.NTZ R21, R21 ;  /* 0x0000001500157305 */ /* 0x000e24000020f100 */
[----:B0-----:R-:W-:-:S05]  /*0380*/  I2FP.F32.S32 R23, R21 ;  /* 0x0000001500177245 */ /* 0x001fca0000201400 */
[----:B------:R-:W-:-:S06]  /*0390*/  FFMA R23, R6, R6, R23 ;  /* 0x0000000606177223 */ /* 0x000fcc0000000017 */
[----:B------:R-:W0:Y:S01]  /*03a0*/  F2I.TRUNC.NTZ R23, R23 ;  /* 0x0000001700177305 */ /* 0x000e22000020f100 */
[----:B------:R-:W-:Y:S01]  /*03b0*/  FADD R15, R15, -R15 ;  /* 0x8000000f0f0f7221 */ /* 0x000fe20000000000 */
        /* <DEDUP_REMOVED lines=35> */
[----:B--2---:R-:W-:Y:S01]  /*05f0*/  FADD R5, R5, -R5 ;  /* 0x8000000505057221 */ /* 0x004fe20000000000 */
[----:B0-----:R-:W-:-:S05]  /*0600*/  I2FP.F32.S32 R8, R6 ;  /* 0x0000000600087245 */ /* 0x001fca0000201400 */
[----:B------:R-:W-:-:S06]  /*0610*/  FFMA R8, R5, R5, R8 ;  /* 0x0000000505087223 */ /* 0x000fcc0000000008 */
[----:B------:R-:W0:Y:S01]  /*0620*/  F2I.TRUNC.NTZ R8, R8 ;  /* 0x0000000800087305 */ /* 0x000e22000020f100 */
[----:B---3--:R-:W-:Y:S01]  /*0630*/  FADD R16, R16, -R16 ;  /* 0x8000001010107221 */ /* 0x008fe20000000000 */
[----:B0-----:R-:W-:-:S05]  /*0640*/  I2FP.F32.S32 R5, R8 ;  /* 0x0000000800057245 */ /* 0x001fca0000201400 */
[----:B------:R-:W-:-:S06]  /*0650*/  FFMA R16, R16, R16, R5 ;  /* 0x0000001010107223 */ /* 0x000fcc0000000005 */
[----:B------:R-:W0:Y:S01]  /*0660*/  F2I.TRUNC.NTZ R16, R16 ;  /* 0x0000001000107305 */ /* 0x000e22000020f100 */
[----:B----4-:R-:W-:Y:S01]  /*0670*/  FADD R17, R17, -R17 ;  /* 0x8000001111117221 */ /* 0x010fe20000000000 */
[----:B------:R-:W-:Y:S01]  /*0680*/  UIADD3 UR7, UPT, UPT, UR7, 0x10, URZ ;  /* 0x0000001007077890 */ /* 0x000fe2000fffe0ff */
[----:B0-----:R-:W-:-:S05]  /*0690*/  I2FP.F32.S32 R10, R16 ;  /* 0x00000010000a7245 */ /* 0x001fca0000201400 */
[----:B------:R-:W-:Y:S01]  /*06a0*/  FFMA R10, R17, R17, R10 ;  /* 0x00000011110a7223 */ /* 0x000fe2000000000a */
[----:B------:R-:W-:-:S03]  /*06b0*/  UISETP.NE.AND UP1, UPT, UR7, URZ, UPT ;  /* 0x000000ff0700728c */ /* 0x000fc6000bf25270 */
[----:B------:R0:W1:Y:S01]  /*06c0*/  F2I.TRUNC.NTZ R5, R10 ;  /* 0x0000000a00057305 */ /* 0x000062000020f100 */
[----:B------:R-:W-:-:S04]  /*06d0*/  IADD3 R2, P0, PT, R2, 0x40, RZ ;  /* 0x0000004002027810 */ /* 0x000fc80007f1e0ff */
[----:B------:R-:W-:Y:S01]  /*06e0*/  IADD3.X R3, PT, PT, RZ, R3, RZ, P0, !PT ;  /* 0x00000003ff037210 */ /* 0x000fe200007fe4ff */
[----:B------:R-:W-:Y:S08]  /*06f0*/  BRA.U UP1, `(.L_x_2) ;  /* 0xfffffff901ac7547 */ /* 0x000ff0000b83ffff */
.L_x_1:
[----:B------:R-:W-:Y:S05]  /*0700*/  BRA.U !UP0, `(.L_x_3) ;  /* 0x0000000508a07547 */ /* 0x000fea000b800000 */
[----:B------:R-:W-:Y:S02]  /*0710*/  UISETP.GE.U32.AND UP0, UPT, UR6, 0x8, UPT ;  /* 0x000000080600788c */ /* 0x000fe4000bf06070 */
[----:B------:R-:W-:-:S04]  /*0720*/  ULOP3.LUT UR7, UR5, 0x7, URZ, 0xc0, !UPT ;  /* 0x0000000705077892 */ /* 0x000fc8000f8ec0ff */
[----:B------:R-:W-:-:S03]  /*0730*/  UISETP.NE.AND UP1, UPT, UR7, URZ, UPT ;  /* 0x000000ff0700728c */ /* 0x000fc6000bf25270 */
[----:B------:R-:W-:Y:S08]  /*0740*/  BRA.U !UP0, `(.L_x_4) ;  /* 0x0000000108c47547 */ /* 0x000ff0000b800000 */
[----:B------:R-:W2:Y:S01]  /*0750*/  LDC.64 R8, c[0x0][0x388] ;  /* 0x0000e200ff087b82 */ /* 0x000ea20000000a00 */
[C---:B------:R-:W-:Y:S01]  /*0760*/  IADD3 R3, PT, PT, R4.reuse, UR4, RZ ;  /* 0x0000000404037c10 */ /* 0x040fe2000fffe0ff */
[----:B------:R-:W0:Y:S01]  /*0770*/  LDCU.64 UR10, c[0x0][0x388] ;  /* 0x00007100ff0a77ac */ /* 0x000e220008000a00 */
[----:B------:R-:W-:-:S03]  /*0780*/  IADD3 R2, P0, PT, R4, UR4, RZ ;  /* 0x0000000404027c10 */ /* 0x000fc6000ff1e0ff */
[----:B--2---:R-:W-:-:S06]  /*0790*/  IMAD.WIDE.U32 R8, R3, 0x4, R8 ;  /* 0x0000000403087825 */ /* 0x004fcc00078e0008 */
[----:B------:R-:W2:Y:S01]  /*07a0*/  LDG.E R8, desc[UR8][R8.64] ;  /* 0x0000000808087981 */ /* 0x000ea2000c1e1900 */
[----:B------:R-:W-:Y:S02]  /*07b0*/  IADD3.X R3, PT, PT, RZ, RZ, RZ, P0, !PT ;  /* 0x000000ffff037210 */ /* 0x000fe400007fe4ff */
[----:B0-----:R-:W-:-:S04]  /*07c0*/  LEA R10, P0, R2, UR10, 0x2 ;  /* 0x0000000a020a7c11 */ /* 0x001fc8000f8010ff */
[----:B------:R-:W-:-:S05]  /*07d0*/  LEA.HI.X R11, R2, UR11, R3, 0x2, P0 ;  /* 0x0000000b020b7c11 */ /* 0x000fca00080f1403 */
[----:B------:R-:W3:Y:S04]  /*07e0*/  LDG.E R12, desc[UR8][R10.64+0x4] ;  /* 0x000004080a0c7981 */ /* 0x000ee8000c1e1900 */
[----:B------:R-:W4:Y:S04]  /*07f0*/  LDG.E R13, desc[UR8][R10.64+0x8] ;  /* 0x000008080a0d7981 */ /* 0x000f28000c1e1900 */
[----:B------:R-:W5:Y:S04]  /*0800*/  LDG.E R14, desc[UR8][R10.64+0xc] ;  /* 0x00000c080a0e7981 */ /* 0x000f68000c1e1900 */
[----:B------:R-:W5:Y:S04]  /*0810*/  LDG.E R6, desc[UR8][R10.64+0x10] ;  /* 0x000010080a067981 */ /* 0x000f68000c1e1900 */
[----:B------:R-:W5:Y:S04]  /*0820*/  LDG.E R3, desc[UR8][R10.64+0x14] ;  /* 0x000014080a037981 */ /* 0x000f68000c1e1900 */
[----:B------:R-:W5:Y:S04]  /*0830*/  LDG.E R2, desc[UR8][R10.64+0x18] ;  /* 0x000018080a027981 */ /* 0x000f68000c1e1900 */
[----:B------:R-:W5:Y:S01]  /*0840*/  LDG.E R7, desc[UR8][R10.64+0x1c] ;  /* 0x00001c080a077981 */ /* 0x000f62000c1e1900 */
[----:B-1----:R-:W-:Y:S01]  /*0850*/  I2FP.F32.S32 R5, R5 ;  /* 0x0000000500057245 */ /* 0x002fe20000201400 */
[----:B------:R-:W-:Y:S01]  /*0860*/  UIADD3 UR4, UPT, UPT, UR4, 0x8, URZ ;  /* 0x0000000804047890 */ /* 0x000fe2000fffe0ff */
[----:B--2---:R-:W-:-:S04]  /*0870*/  FADD R8, R8, -R8 ;  /* 0x8000000808087221 */ /* 0x004fc80000000000 */
[----:B------:R-:W-:-:S06]  /*0880*/  FFMA R5, R8, R8, R5 ;  /* 0x0000000808057223 */ /* 0x000fcc0000000005 */
[----:B------:R-:W0:Y:S01]  /*0890*/  F2I.TRUNC.NTZ R5, R5 ;  /* 0x0000000500057305 */ /* 0x000e22000020f100 */
[----:B---3--:R-:W-:Y:S01]  /*08a0*/  FADD R12, R12, -R12 ;  /* 0x8000000c0c0c7221 */ /* 0x008fe20000000000 */
[----:B----4-:R-:W-:Y:S01]  /*08b0*/  FADD R13, R13, -R13 ;  /* 0x8000000d0d0d7221 */ /* 0x010fe20000000000 */
[----:B-----5:R-:W-:Y:S01]  /*08c0*/  FADD R14, R14, -R14 ;  /* 0x8000000e0e0e7221 */ /* 0x020fe20000000000 */
[----:B------:R-:W-:Y:S01]  /*08d0*/  FADD R6, R6, -R6 ;  /* 0x8000000606067221 */ /* 0x000fe20000000000 */
[----:B0-----:R-:W-:Y:S01]  /*08e0*/  I2FP.F32.S32 R9, R5 ;  /* 0x0000000500097245 */ /* 0x001fe20000201400 */
[----:B------:R-:W-:-:S04]  /*08f0*/  FADD R3, R3, -R3 ;  /* 0x8000000303037221 */ /* 0x000fc80000000000 */
[----:B------:R-:W-:Y:S01]  /*0900*/  FFMA R9, R12, R12, R9 ;  /* 0x0000000c0c097223 */ /* 0x000fe20000000009 */
[----:B------:R-:W-:-:S05]  /*0910*/  FADD R2, R2, -R2 ;  /* 0x8000000202027221 */ /* 0x000fca0000000000 */
[----:B------:R-:W0:Y:S01]  /*0920*/  F2I.TRUNC.NTZ R9, R9 ;  /* 0x0000000900097305 */ /* 0x000e22000020f100 */
[----:B------:R-:W-:Y:S01]  /*0930*/  FADD R7, R7, -R7 ;  /* 0x8000000707077221 */ /* 0x000fe20000000000 */
[----:B0-----:R-:W-:-:S05]  /*0940*/  I2FP.F32.S32 R8, R9 ;  /* 0x0000000900087245 */ /* 0x001fca0000201400 */
[----:B------:R-:W-:-:S06]  /*0950*/  FFMA R8, R13, R13, R8 ;  /* 0x0000000d0d087223 */ /* 0x000fcc0000000008 */
[----:B------:R-:W0:Y:S02]  /*0960*/  F2I.TRUNC.NTZ R8, R8 ;  /* 0x0000000800087305 */ /* 0x000e24000020f100 */
        /* <DEDUP_REMOVED lines=13> */
[----:B------:R-:W-:-:S04]  /*0a40*/  FFMA R2, R7, R7, R2 ;  /* 0x0000000707027223 */ /* 0x000fc80000000002 */
[----:B------:R2:W3:Y:S03]  /*0a50*/  F2I.TRUNC.NTZ R5, R2 ;  /* 0x0000000200057305 */ /* 0x0004e6000020f100 */
.L_x_4:
[----:B------:R-:W-:Y:S05]  /*0a60*/  BRA.U !UP1, `(.L_x_3) ;  /* 0x0000000109c87547 */ /* 0x000fea000b800000 */
[----:B------:R-:W-:Y:S02]  /*0a70*/  UISETP.GE.U32.AND UP0, UPT, UR7, 0x4, UPT ;  /* 0x000000040700788c */ /* 0x000fe4000bf06070 */
[----:B------:R-:W-:-:S04]  /*0a80*/  ULOP3.LUT UR5, UR5, 0x3, URZ, 0xc0, !UPT ;  /* 0x0000000305057892 */ /* 0x000fc8000f8ec0ff */
[----:B------:R-:W-:-:S03]  /*0a90*/  UISETP.NE.AND UP1, UPT, UR5, URZ, UPT ;  /* 0x000000ff0500728c */ /* 0x000fc6000bf25270 */
[----:B------:R-:W-:Y:S08]  /*0aa0*/  BRA.U !UP0, `(.L_x_5) ;  /* 0x0000000108747547 */ /* 0x000ff0000b800000 */
[----:B--2---:R-:W2:Y:S01]  /*0ab0*/  LDC.64 R2, c[0x0][0x388] ;  /* 0x0000e200ff027b82 */ /* 0x004ea20000000a00 */
[----:B------:R-:W-:Y:S01]  /*0ac0*/  IADD3 R7, PT, PT, R4, UR4, RZ ;  /* 0x0000000404077c10 */ /* 0x000fe2000fffe0ff */
[----:B------:R-:W4:Y:S04]  /*0ad0*/  LDCU.64 UR6, c[0x0][0x388] ;  /* 0x00007100ff0677ac */ /* 0x000f280008000a00 */
[----:B--2---:R-:W-:-:S06]  /*0ae0*/  IMAD.WIDE.U32 R2, R7, 0x4, R2 ;  /* 0x0000000407027825 */ /* 0x004fcc00078e0002 */
[----:B------:R-:W2:Y:S01]  /*0af0*/  LDG.E R2, desc[UR8][R2.64] ;  /* 0x0000000802027981 */ /* 0x000ea2000c1e1900 */
[----:B------:R-:W-:-:S04]  /*0b00*/  IADD3 R7, P0, PT, R4, UR4, RZ ;  /* 0x0000000404077c10 */ /* 0x000fc8000ff1e0ff */
[----:B------:R-:W-:Y:S02]  /*0b10*/  IADD3.X R8, PT, PT, RZ, RZ, RZ, P0, !PT ;  /* 0x000000ffff087210 */ /* 0x000fe400007fe4ff */
[----:B----4-:R-:W-:-:S04]  /*0b20*/  LEA R6, P0, R7, UR6, 0x2 ;  /* 0x0000000607067c11 */ /* 0x010fc8000f8010ff */
[----:B------:R-:W-:-:S05]  /*0b30*/  LEA.HI.X R7, R7, UR7, R8, 0x2, P0 ;  /* 0x0000000707077c11 */ /* 0x000fca00080f1408 */
[----:B------:R-:W4:Y:S04]  /*0b40*/  LDG.E R9, desc[UR8][R6.64+0x4] ;  /* 0x0000040806097981 */ /* 0x000f28000c1e1900 */
[----:B0-----:R-:W5:Y:S04]  /*0b50*/  LDG.E R10, desc[UR8][R6.64+0x8] ;  /* 0x00000808060a7981 */ /* 0x001f68000c1e1900 */
[----:B------:R-:W5:Y:S01]  /*0b60*/  LDG.E R11, desc[UR8][R6.64+0xc] ;  /* 0x00000c08060b7981 */ /* 0x000f62000c1e1900 */
[----:B-1-3--:R-:W-:Y:S01]  /*0b70*/  I2FP.F32.S32 R8, R5 ;  /* 0x0000000500087245 */ /* 0x00afe20000201400 */
[----:B------:R-:W-:Y:S01]  /*0b80*/  UIADD3 UR4, UPT, UPT, UR4, 0x4, URZ ;  /* 0x0000000404047890 */ /* 0x000fe2000fffe0ff */
[----:B--2---:R-:W-:-:S04]  /*0b90*/  FADD R5, R2, -R2 ;  /* 0x8000000202057221 */ /* 0x004fc80000000000 */
[----:B------:R-:W-:-:S06]  /*0ba0*/  FFMA R8, R5, R5, R8 ;  /* 0x0000000505087223 */ /* 0x000fcc0000000008 */
[----:B------:R-:W0:Y:S01]  /*0bb0*/  F2I.TRUNC.NTZ R8, R8 ;  /* 0x0000000800087305 */ /* 0x000e22000020f100 */
[----:B----4-:R-:W-:Y:S01]  /*0bc0*/  FADD R9, R9, -R9 ;  /* 0x8000000909097221 */ /* 0x010fe20000000000 */
[----:B-----5:R-:W-:Y:S01]  /*0bd0*/  FADD R10, R10, -R10 ;  /* 0x8000000a0a0a7221 */ /* 0x020fe20000000000 */
        /* <DEDUP_REMOVED lines=9> */
[----:B------:R4:W0:Y:S03]  /*0c70*/  F2I.TRUNC.NTZ R5, R6 ;  /* 0x0000000600057305 */ /* 0x000826000020f100 */
.L_x_5:
[----:B------:R-:W-:Y:S05]  /*0c80*/  BRA.U !UP1, `(.L_x_3) ;  /* 0x0000000109407547 */ /* 0x000fea000b800000 */
[----:B--2---:R-:W2:Y:S01]  /*0c90*/  LDC.64 R2, c[0x0][0x388] ;  /* 0x0000e200ff027b82 */ /* 0x004ea20000000a00 */
[----:B------:R-:W-:Y:S01]  /*0ca0*/  IADD3 R7, PT, PT, R4, UR4, RZ ;  /* 0x0000000404077c10 */ /* 0x000fe2000fffe0ff */
[----:B------:R-:W-:-:S04]  /*0cb0*/  UIADD3 UR5, UPT, UPT, -UR5, URZ, URZ ;  /* 0x000000ff05057290 */ /* 0x000fc8000fffe1ff */
[----:B--2---:R-:W-:-:S03]  /*0cc0*/  IMAD.WIDE.U32 R2, R7, 0x4, R2 ;  /* 0x0000000407027825 */ /* 0x004fc600078e0002 */
[----:B----4-:R-:W-:-:S07]  /*0cd0*/  MOV R6, R2 ;  /* 0x0000000200067202 */ /* 0x010fce0000000f00 */
.L_x_6:
[----:B------:R-:W-:-:S06]  /*0ce0*/  MOV R2, R6 ;  /* 0x0000000600027202 */ /* 0x000fcc0000000f00 */
[----:B------:R2:W4:Y:S01]  /*0cf0*/  LDG.E R2, desc[UR8][R2.64] ;  /* 0x0000000802027981 */ /* 0x000522000c1e1900 */
[----:B01-3--:R-:W-:Y:S01]  /*0d00*/  I2FP.F32.S32 R5, R5 ;  /* 0x0000000500057245 */ /* 0x00bfe20000201400 */
[----:B------:R-:W-:Y:S01]  /*0d10*/  UIADD3 UR5, UPT, UPT, UR5, 0x1, URZ ;  /* 0x0000000105057890 */ /* 0x000fe2000fffe0ff */
[----:B------:R-:W-:-:S03]  /*0d20*/  IADD3 R6, P0, PT, R6, 0x4, RZ ;  /* 0x0000000406067810 */ /* 0x000fc60007f1e0ff */
[----:B------:R-:W-:Y:S01]  /*0d30*/  UISETP.NE.AND UP0, UPT, UR5, URZ, UPT ;  /* 0x000000ff0500728c */ /* 0x000fe2000bf05270 */
[----:B--2---:R-:W-:Y:S01]  /*0d40*/  IADD3.X R3, PT, PT, RZ, R3, RZ, P0, !PT ;  /* 0x00000003ff037210 */ /* 0x004fe200007fe4ff */
[----:B----4-:R-:W-:-:S04]  /*0d50*/  FADD R4, R2, -R2 ;  /* 0x8000000202047221 */ /* 0x010fc80000000000 */
[----:B------:R-:W-:-:S04]  /*0d60*/  FFMA R4, R4, R4, R5 ;  /* 0x0000000404047223 */ /* 0x000fc80000000005 */
[----:B------:R0:W1:Y:S01]  /*0d70*/  F2I.TRUNC.NTZ R5, R4 ;  /* 0x0000000400057305 */ /* 0x000062000020f100 */
[----:B------:R-:W-:Y:S05]  /*0d80*/  BRA.U UP0, `(.L_x_6) ;  /* 0xfffffffd00d47547 */ /* 0x000fea000b83ffff */
.L_x_3:
[----:B01-3--:R-:W-:-:S07]  /*0d90*/  I2FP.F32.S32 R5, R5 ;  /* 0x0000000500057245 */ /* 0x00bfce0000201400 */
.L_x_0:
[----:B--2---:R-:W0:Y:S02]  /*0da0*/  LDC.64 R2, c[0x0][0x380] ;  /* 0x0000e000ff027b82 */ /* 0x004e240000000a00 */
[----:B0-----:R-:W-:-:S05]  /*0db0*/  IMAD.WIDE.U32 R2, R0, 0x4, R2 ;  /* 0x0000000400027825 */ /* 0x001fca00078e0002 */
[----:B------:R-:W-:Y:S01]  /*0dc0*/  STG.E desc[UR8][R2.64], R5 ;  /* 0x0000000502007986 */ /* 0x000fe2000c101908 */
[----:B------:R-:W-:Y:S05]  /*0dd0*/  EXIT ;  /* 0x000000000000794d */ /* 0x000fea0003800000 */
.L_x_7:
[----:B------:R-:W-:-:S00]  /*0de0*/  BRA `(.L_x_7) ;  /* 0xfffffffc00fc7947 */ /* 0x000fc0000383ffff */
[----:B------:R-:W-:-:S00]  /*0df0*/  NOP ;  /* 0x0000000000007918 */ /* 0x000fc00000000000 */
        /* <DEDUP_REMOVED lines=8> */
.L_x_96:


//--------------------- .text._Z9gpuPdist2PfS_ii  --------------------------
	.section	.text._Z9gpuPdist2PfS_ii,"ax",@progbits
	.align	128
        .global         _Z9gpuPdist2PfS_ii
        .type           _Z9gpuPdist2PfS_ii,@function
        .size           _Z9gpuPdist2PfS_ii,(.L_x_97 - _Z9gpuPdist2PfS_ii)
        .other          _Z9gpuPdist2PfS_ii,@"STO_CUDA_ENTRY STV_DEFAULT"
_Z9gpuPdist2PfS_ii:
.text._Z9gpuPdist2PfS_ii:
[----:B------:R-:W-:Y:S01]  /*0000*/  LDC R1, c[0x0][0x37c] ;  /* 0x0000df00ff017b82 */ /* 0x000fe20000000800 */
[----:B------:R-:W0:Y:S07]  /*0010*/  LDCU UR9, c[0x0][0x394] ;  /* 0x00007280ff0977ac */ /* 0x000e2e0008000800 */
[----:B------:R-:W1:Y:S01]  /*0020*/  S2UR UR4, SR_CTAID.Y ;  /* 0x00000000000479c3 */ /* 0x000e620000002600 */
[----:B------:R-:W2:Y:S01]  /*0030*/  S2R R0, SR_CTAID.X ;  /* 0x0000000000007919 */ /* 0x000ea20000002500 */
[----:B------:R-:W-:Y:S01]  /*0040*/  HFMA2 R19, -RZ, RZ, 0, 0 ;  /* 0x00000000ff137431 */ /* 0x000fe200000001ff */
[----:B------:R-:W3:Y:S01]  /*0050*/  LDCU.64 UR10, c[0x0][0x358] ;  /* 0x00006b00ff0a77ac */ /* 0x000ee20008000a00 */
[----:B------:R-:W4:Y:S01]  /*0060*/  S2R R3, SR_TID.X ;  /* 0x0000000000037919 */ /* 0x000f220000002100 */
[----:B------:R-:W2:Y:S01]  /*0070*/  S2R R5, SR_TID.Y ;  /* 0x0000000000057919 */ /* 0x000ea20000002200 */
[----:B0-----:R-:W-:-:S02]  /*0080*/  UISETP.GE.AND UP0, UPT, UR9, 0x1, UPT ;  /* 0x000000010900788c */ /* 0x001fc4000bf06270 */
[----:B-1----:R-:W-:-:S07]  /*0090*/  USHF.L.U32 UR4, UR4, 0x5, URZ ;  /* 0x0000000504047899 */ /* 0x002fce00080006ff */
[----:B---3--:R-:W-:Y:S05]  /*00a0*/  BRA.U !UP0, `(.L_x_8) ;  /* 0x00000009081c7547 */ /* 0x008fea000b800000 */
[----:B------:R-:W0:Y:S01]  /*00b0*/  S2UR UR7, SR_CgaCtaId ;  /* 0x00000000000779c3 */ /* 0x000e220000008800 */
[----:B------:R-:W-:Y:S01]  /*00c0*/  UMOV UR5, 0x400 ;  /* 0x0000040000057882 */ /* 0x000fe20000000000 */
[----:B--2---:R-:W-:Y:S01]  /*00d0*/  LEA R4, R0, R5, 0x5 ;  /* 0x0000000500047211 */ /* 0x004fe200078e28ff */
[----:B------:R-:W-:Y:S01]  /*00e0*/  UIADD3 UR6, UPT, UPT, UR5, 0x1000, URZ ;  /* 0x0000100005067890 */ /* 0x000fe2000fffe0ff */
[----:B------:R-:W-:Y:S01]  /*00f0*/  IADD3 R2, PT, PT, R5, UR4, RZ ;  /* 0x0000000405027c10 */ /* 0x000fe2000fffe0ff */
[----:B------:R-:W-:Y:S01]  /*0100*/  UIMAD UR8, UR4, UR9, URZ ;  /* 0x00000009040872a4 */ /* 0x000fe2000f8e02ff */
[----:B------:R-:W-:Y:S01]  /*0110*/  MOV R19, RZ ;  /* 0x000000ff00137202 */ /* 0x000fe20000000f00 */
[--C-:B----4-:R-:W-:Y:S01]  /*0120*/  IMAD R4, R4, UR9, R3.reuse ;  /* 0x0000000904047c24 */ /* 0x110fe2000f8e0203 */
[----:B------:R-:W1:Y:S01]  /*0130*/  LDC.64 R20, c[0x0][0x388] ;  /* 0x0000e200ff147b82 */ /* 0x000e620000000a00 */
[----:B------:R-:W-:Y:S01]  /*0140*/  IMAD R2, R2, UR9, R3 ;  /* 0x0000000902027c24 */ /* 0x000fe2000f8e0203 */
[----:B0-----:R-:W-:-:S02]  /*0150*/  ULEA UR6, UR7, UR6, 0x18 ;  /* 0x0000000607067291 */ /* 0x001fc4000f8ec0ff */
[----:B------:R-:W-:Y:S02]  /*0160*/  ULEA UR5, UR7, UR5, 0x18 ;  /* 0x0000000507057291 */ /* 0x000fe4000f8ec0ff */
[----:B------:R-:W-:Y:S02]  /*0170*/  UIADD3 UR7, UPT, UPT, UR8, UR9, URZ ;  /* 0x0000000908077290 */ /* 0x000fe4000fffe0ff */
[----:B------:R-:W-:Y:S02]  /*0180*/  LEA R6, R3, UR6, 0x7 ;  /* 0x0000000603067c11 */ /* 0x000fe4000f8e38ff */
[C---:B------:R-:W-:Y:S02]  /*0190*/  LEA R18, R5.reuse, UR5, 0x7 ;  /* 0x0000000505127c11 */ /* 0x040fe4000f8e38ff */
[----:B------:R-:W-:Y:S01]  /*01a0*/  LEA R7, R5, R6, 0x2 ;  /* 0x0000000605077211 */ /* 0x000fe200078e10ff */
[C---:B------:R-:W-:Y:S01]  /*01b0*/  IMAD R6, R3.reuse, -0x7c, R6 ;  /* 0xffffff8403067824 */ /* 0x040fe200078e0206 */
[----:B------:R-:W-:-:S07]  /*01c0*/  LEA R16, R3, R18, 0x2 ;  /* 0x0000001203107211 */ /* 0x000fce00078e10ff */
.L_x_9:
[----:B-1----:R-:W-:-:S04]  /*01d0*/  IMAD.WIDE R8, R2, 0x4, R20 ;  /* 0x0000000402087825 */ /* 0x002fc800078e0214 */
[----:B------:R-:W-:Y:S01]  /*01e0*/  IMAD.WIDE R22, R4, 0x4, R20 ;  /* 0x0000000404167825 */ /* 0x000fe200078e0214 */
[----:B------:R-:W2:Y:S04]  /*01f0*/  LDG.E R27, desc[UR10][R8.64] ;  /* 0x0000000a081b7981 */ /* 0x000ea8000c1e1900 */
[----:B------:R-:W3:Y:S01]  /*0200*/  LDG.E R26, desc[UR10][R22.64] ;  /* 0x0000000a161a7981 */ /* 0x000ee2000c1e1900 */
[----:B------:R-:W-:Y:S01]  /*0210*/  UIADD3 UR8, UPT, UPT, UR8, 0x20, URZ ;  /* 0x0000002008087890 */ /* 0x000fe2000fffe0ff */
[----:B------:R-:W-:Y:S02]  /*0220*/  IADD3 R2, PT, PT, R2, 0x20, RZ ;  /* 0x0000002002027810 */ /* 0x000fe40007ffe0ff */
[----:B------:R-:W-:Y:S01]  /*0230*/  IADD3 R4, PT, PT, R4, 0x20, RZ ;  /* 0x0000002004047810 */ /* 0x000fe20007ffe0ff */
[----:B------:R-:W-:Y:S01]  /*0240*/  UISETP.GE.AND UP0, UPT, UR8, UR7, UPT ;  /* 0x000000070800728c */ /* 0x000fe2000bf06270 */
[----:B--2---:R-:W-:Y:S04]  /*0250*/  STS [R16], R27 ;  /* 0x0000001b10007388 */ /* 0x004fe80000000800 */
[----:B---3--:R-:W-:Y:S01]  /*0260*/  STS [R7], R26 ;  /* 0x0000001a07007388 */ /* 0x008fe20000000800 */
[----:B------:R-:W-:Y:S06]  /*0270*/  BAR.SYNC.DEFER_BLOCKING 0x0 ;  /* 0x0000000000007b1d */ /* 0x000fec0000010000 */
[----:B------:R-:W-:Y:S04]  /*0280*/  LDS.128 R12, [R18] ;  /* 0x00000000120c7984 */ /* 0x000fe80000000c00 */
[----:B------:R-:W0:Y:S04]  /*0290*/  LDS R28, [R6+0x80] ;  /* 0x00008000061c7984 */ /* 0x000e280000000800 */
[----:B------:R-:W1:Y:S04]  /*02a0*/  LDS R29, [R6] ;  /* 0x00000000061d7984 */ /* 0x000e680000000800 */
[----:B------:R-:W2:Y:S04]  /*02b0*/  LDS R25, [R6+0x100] ;  /* 0x0001000006197984 */ /* 0x000ea80000000800 */
[----:B------:R-:W3:Y:S04]  /*02c0*/  LDS R24, [R6+0x180] ;  /* 0x0001800006187984 */ /* 0x000ee80000000800 */
[----:B------:R-:W-:Y:S04]  /*02d0*/  LDS R17, [R6+0x200] ;  /* 0x0002000006117984 */ /* 0x000fe80000000800 */
[----:B------:R-:W4:Y:S04]  /*02e0*/  LDS.128 R8, [R18+0x10] ;  /* 0x0000100012087984 */ /* 0x000f280000000c00 */
[----:B------:R-:W5:Y:S04]  /*02f0*/  LDS R22, [R6+0x280] ;  /* 0x0002800006167984 */ /* 0x000f680000000800 */
[----:B------:R-:W5:Y:S04]  /*0300*/  LDS R23, [R6+0x300] ;  /* 0x0003000006177984 */ /* 0x000f680000000800 */
[----:B------:R-:W-:Y:S01]  /*0310*/  LDS R26, [R6+0x580] ;  /* 0x00058000061a7984 */ /* 0x000fe20000000800 */
[----:B0-----:R-:W-:-:S03]  /*0320*/  FADD R13, -R28, R13 ;  /* 0x0000000d1c0d7221 */ /* 0x001fc60000000100 */
[----:B------:R-:W0:Y:S01]  /*0330*/  LDS R28, [R6+0x380] ;  /* 0x00038000061c7984 */ /* 0x000e220000000800 */
[----:B-1----:R-:W-:-:S04]  /*0340*/  FADD R12, R12, -R29 ;  /* 0x8000001d0c0c7221 */ /* 0x002fc80000000000 */
[----:B------:R-:W-:Y:S01]  /*0350*/  FFMA R12, R12, R12, R19 ;  /* 0x0000000c0c0c7223 */ /* 0x000fe20000000013 */
[----:B--2---:R-:W-:Y:S01]  /*0360*/  FADD R25, -R25, R14 ;  /* 0x0000000e19197221 */ /* 0x004fe20000000100 */
[----:B------:R-:W-:Y:S02]  /*0370*/  LDS R19, [R6+0x400] ;  /* 0x0004000006137984 */ /* 0x000fe40000000800 */
[----:B------:R-:W-:Y:S01]  /*0380*/  FFMA R12, R13, R13, R12 ;  /* 0x0000000d0d0c7223 */ /* 0x000fe2000000000c */
[----:B---3--:R-:W-:-:S03]  /*0390*/  FADD R24, -R24, R15 ;  /* 0x0000000f18187221 */ /* 0x008fc60000000100 */
[----:B------:R-:W-:Y:S02]  /*03a0*/  FFMA R25, R25, R25, R12 ;  /* 0x0000001919197223 */ /* 0x000fe4000000000c */
[----:B------:R-:W1:Y:S02]  /*03b0*/  LDS.128 R12, [R18+0x20] ;  /* 0x00002000120c7984 */ /* 0x000e640000000c00 */
[----:B------:R-:W-:Y:S01]  /*03c0*/  FFMA R25, R24, R24, R25 ;  /* 0x0000001818197223 */ /* 0x000fe20000000019 */
[----:B----4-:R-:W-:Y:S01]  /*03d0*/  FADD R8, R8, -R17 ;  /* 0x8000001108087221 */ /* 0x010fe20000000000 */
[----:B------:R-:W2:Y:S01]  /*03e0*/  LDS R24, [R6+0x480] ;  /* 0x0004800006187984 */ /* 0x000ea20000000800 */
[----:B-----5:R-:W-:Y:S02]  /*03f0*/  FADD R22, -R22, R9 ;  /* 0x0000000916167221 */ /* 0x020fe40000000100 */
[----:B------:R-:W-:Y:S01]  /*0400*/  FFMA R25, R8, R8, R25 ;  /* 0x0000000808197223 */ /* 0x000fe20000000019 */
[----:B------:R-:W3:Y:S01]  /*0410*/  LDS R17, [R6+0x500] ;  /* 0x0005000006117984 */ /* 0x000ee20000000800 */
[----:B------:R-:W-:-:S02]  /*0420*/  FADD R10, -R23, R10 ;  /* 0x0000000a170a7221 */ /* 0x000fc40000000100 */
[----:B------:R-:W-:Y:S01]  /*0430*/  FFMA R25, R22, R22, R25 ;  /* 0x0000001616197223 */ /* 0x000fe20000000019 */
[----:B------:R-:W-:Y:S03]  /*0440*/  LDS R23, [R6+0x600] ;  /* 0x0006000006177984 */ /* 0x000fe60000000800 */
[----:B------:R-:W-:Y:S01]  /*0450*/  FFMA R25, R10, R10, R25 ;  /* 0x0000000a0a197223 */ /* 0x000fe20000000019 */
[----:B------:R-:W-:Y:S01]  /*0460*/  LDS R22, [R6+0x680] ;  /* 0x0006800006167984 */ /* 0x000fe20000000800 */
[----:B0-----:R-:W-:-:S03]  /*0470*/  FADD R28, -R28, R11 ;  /* 0x0000000b1c1c7221 */ /* 0x001fc60000000100 */
[----:B------:R-:W0:Y:S01]  /*0480*/  LDS.128 R8, [R18+0x30] ;  /* 0x0000300012087984 */ /* 0x000e220000000c00 */
[----:B------:R-:W-:Y:S01]  /*0490*/  FFMA R25, R28, R28, R25 ;  /* 0x0000001c1c197223 */ /* 0x000fe20000000019 */
[----:B-1----:R-:W-:Y:S01]  /*04a0*/  FADD R12, R12, -R19 ;  /* 0x800000130c0c7221 */ /* 0x002fe20000000000 */
[----:B------:R-:W-:Y:S01]  /*04b0*/  FADD R26, -R26, R15 ;  /* 0x0000000f1a1a7221 */ /* 0x000fe20000000100 */
[----:B------:R-:W1:Y:S02]  /*04c0*/  LDS R19, [R6+0x700] ;  /* 0x0007000006137984 */ /* 0x000e640000000800 */
[----:B------:R-:W-:Y:S01]  /*04d0*/  FFMA R25, R12, R12, R25 ;  /* 0x0000000c0c197223 */ /* 0x000fe20000000019 */
[----:B--2---:R-:W-:Y:S02]  /*04e0*/  FADD R12, -R24, R13 ;  /* 0x0000000d180c7221 */ /* 0x004fe40000000100 */
[----:B------:R-:W2:Y:S01]  /*04f0*/  LDS R24, [R6+0x780] ;  /* 0x0007800006187984 */ /* 0x000ea20000000800 */
[----:B---3--:R-:W-:Y:S01]  /*0500*/  FADD R14, -R17, R14 ;  /* 0x0000000e110e7221 */ /* 0x008fe20000000100 */
[----:B------:R-:W-:-:S02]  /*0510*/  FFMA R25, R12, R12, R25 ;  /* 0x0000000c0c197223 */ /* 0x000fc40000000019 */
[----:B------:R-:W-:Y:S02]  /*0520*/  LDS R17, [R6+0x800] ;  /* 0x0008000006117984 */ /* 0x000fe40000000800 */
[----:B------:R-:W-:Y:S02]  /*0530*/  FFMA R25, R14, R14, R25 ;  /* 0x0000000e0e197223 */ /* 0x000fe40000000019 */
[----:B------:R-:W3:Y:S02]  /*0540*/  LDS.128 R12, [R18+0x40] ;  /* 0x00004000120c7984 */ /* 0x000ee40000000c00 */
[----:B------:R-:W-:Y:S02]  /*0550*/  FFMA R25, R26, R26, R25 ;  /* 0x0000001a1a197223 */ /* 0x000fe40000000019 */
[----:B------:R-:W4:Y:S01]  /*0560*/  LDS R26, [R6+0x880] ;  /* 0x00088000061a7984 */ /* 0x000f220000000800 */
[----:B0-----:R-:W-:-:S03]  /*0570*/  FADD R8, R8, -R23 ;  /* 0x8000001708087221 */ /* 0x001fc60000000000 */
[----:B------:R-:W0:Y:S01]  /*0580*/  LDS R23, [R6+0x900] ;  /* 0x0009000006177984 */ /* 0x000e220000000800 */
[----:B------:R-:W-:Y:S01]  /*0590*/  FFMA R25, R8, R8, R25 ;  /* 0x0000000808197223 */ /* 0x000fe20000000019 */
[----:B------:R-:W-:Y:S02]  /*05a0*/  FADD R8, -R22, R9 ;  /* 0x0000000916087221 */ /* 0x000fe40000000100 */
[----:B------:R-:W5:Y:S02]  /*05b0*/  LDS R22, [R6+0x980] ;  /* 0x0009800006167984 */ /* 0x000f640000000800 */
[----:B------:R-:W-:Y:S01]  /*05c0*/  FFMA R25, R8, R8, R25 ;  /* 0x0000000808197223 */ /* 0x000fe20000000019 */
[----:B-1----:R-:W-:Y:S02]  /*05d0*/  FADD R10, -R19, R10 ;  /* 0x0000000a130a7221 */ /* 0x002fe40000000100 */
[----:B------:R-:W-:Y:S02]  /*05e0*/  LDS R19, [R6+0xa00] ;  /* 0x000a000006137984 */ /* 0x000fe40000000800 */
[----:B------:R-:W-:Y:S01]  /*05f0*/  FFMA R25, R10, R10, R25 ;  /* 0x0000000a0a197223 */ /* 0x000fe20000000019 */
[----:B--2---:R-:W-:-:S02]  /*0600*/  FADD R24, -R24, R11 ;  /* 0x0000000b18187221 */ /* 0x004fc40000000100 */
[----:B------:R-:W1:Y:S02]  /*0610*/  LDS.128 R8, [R18+0x50] ;  /* 0x0000500012087984 */ /* 0x000e640000000c00 */
[----:B------:R-:W-:Y:S02]  /*0620*/  FFMA R25, R24, R24, R25 ;  /* 0x0000001818197223 */ /* 0x000fe40000000019 */
[----:B------:R-:W2:Y:S01]  /*0630*/  LDS R24, [R6+0xa80] ;  /* 0x000a800006187984 */ /* 0x000ea20000000800 */
[----:B---3--:R-:W-:-:S03]  /*0640*/  FADD R12, R12, -R17 ;  /* 0x800000110c0c7221 */ /* 0x008fc60000000000 */
[----:B------:R-:W3:Y:S01]  /*0650*/  LDS R17, [R6+0xb00] ;  /* 0x000b000006117984 */ /* 0x000ee20000000800 */
[----:B------:R-:W-:Y:S01]  /*0660*/  FFMA R25, R12, R12, R25 ;  /* 0x0000000c0c197223 */ /* 0x000fe20000000019 */
[----:B----4-:R-:W-:Y:S02]  /*0670*/  FADD R12, -R26, R13 ;  /* 0x0000000d1a0c7221 */ /* 0x010fe40000000100 */
[----:B------:R-:W4:Y:S02]  /*0680*/  LDS R26, [R6+0xb80] ;  /* 0x000b8000061a7984 */ /* 0x000f240000000800 */
[----:B------:R-:W-:Y:S01]  /*0690*/  FFMA R25, R12, R12, R25 ;  /* 0x0000000c0c197223 */ /* 0x000fe20000000019 */
[----:B0-----:R-:W-:Y:S02]  /*06a0*/  FADD R14, -R23, R14 ;  /* 0x0000000e170e7221 */ /* 0x001fe40000000100 */
[----:B------:R-:W-:Y:S02]  /*06b0*/  LDS R23, [R6+0xc00] ;  /* 0x000c000006177984 */ /* 0x000fe40000000800 */
[----:B------:R-:W-:Y:S01]  /*06c0*/  FFMA R25, R14, R14, R25 ;  /* 0x0000000e0e197223 */ /* 0x000fe20000000019 */
[----:B-----5:R-:W-:-:S02]  /*06d0*/  FADD R22, -R22, R15 ;  /* 0x0000000f16167221 */ /* 0x020fc40000000100 */
[----:B------:R-:W0:Y:S02]  /*06e0*/  LDS.128 R12, [R18+0x60] ;  /* 0x00006000120c7984 */ /* 0x000e240000000c00 */
[----:B------:R-:W-:Y:S02]  /*06f0*/  FFMA R25, R22, R22, R25 ;  /* 0x0000001616197223 */ /* 0x000fe40000000019 */
[----:B------:R-:W5:Y:S01]  /*0700*/  LDS R22, [R6+0xc80] ;  /* 0x000c800006167984 */ /* 0x000f620000000800 */
[----:B-1----:R-:W-:-:S03]  /*0710*/  FADD R8, R8, -R19 ;  /* 0x8000001308087221 */ /* 0x002fc60000000000 */
[----:B------:R-:W-:Y:S01]  /*0720*/  LDS R19, [R6+0xe00] ;  /* 0x000e000006137984 */ /* 0x000fe20000000800 */
[----:B--2---:R-:W-:Y:S01]  /*0730*/  FADD R24, -R24, R9 ;  /* 0x0000000918187221 */ /* 0x004fe20000000100 */
[----:B------:R-:W-:Y:S01]  /*0740*/  FFMA R25, R8, R8, R25 ;  /* 0x0000000808197223 */ /* 0x000fe20000000019 */
[----:B---3--:R-:W-:-:S03]  /*0750*/  FADD R10, -R17, R10 ;  /* 0x0000000a110a7221 */ /* 0x008fc60000000100 */
[----:B------:R-:W-:Y:S01]  /*0760*/  FFMA R25, R24, R24, R25 ;  /* 0x0000001818197223 */ /* 0x000fe20000000019 */
[----:B------:R-:W1:Y:S01]  /*0770*/  LDS R17, [R6+0xd00] ;  /* 0x000d000006117984 */ /* 0x000e620000000800 */
[----:B----4-:R-:W-:-:S03]  /*0780*/  FADD R26, -R26, R11 ;  /* 0x0000000b1a1a7221 */ /* 0x010fc60000000100 */
[----:B------:R-:W2:Y:S01]  /*0790*/  LDS R24, [R6+0xd80] ;  /* 0x000d800006187984 */ /* 0x000ea20000000800 */
[----:B------:R-:W-:-:S03]  /*07a0*/  FFMA R25, R10, R10, R25 ;  /* 0x0000000a0a197223 */ /* 0x000fc60000000019 */
[----:B------:R-:W3:Y:S01]  /*07b0*/  LDS.128 R8, [R18+0x70] ;  /* 0x0000700012087984 */ /* 0x000ee20000000c00 */
[----:B------:R-:W-:-:S03]  /*07c0*/  FFMA R25, R26, R26, R25 ;  /* 0x0000001a1a197223 */ /* 0x000fc60000000019 */
[----:B------:R-:W4:Y:S01]  /*07d0*/  LDS R26, [R6+0xe80] ;  /* 0x000e8000061a7984 */ /* 0x000f220000000800 */
[----:B0-----:R-:W-:-:S03]  /*07e0*/  FADD R12, R12, -R23 ;  /* 0x800000170c0c7221 */ /* 0x001fc60000000000 */
[----:B------:R-:W0:Y:S01]  /*07f0*/  LDS R23, [R6+0xf00] ;  /* 0x000f000006177984 */ /* 0x000e220000000800 */
[----:B------:R-:W-:Y:S01]  /*0800*/  FFMA R25, R12, R12, R25 ;  /* 0x0000000c0c197223 */ /* 0x000fe20000000019 */
[----:B-----5:R-:W-:Y:S02]  /*0810*/  FADD R22, -R22, R13 ;  /* 0x0000000d16167221 */ /* 0x020fe40000000100 */
[----:B------:R-:W5:Y:S02]  /*0820*/  LDS R12, [R6+0xf80] ;  /* 0x000f8000060c7984 */ /* 0x000f640000000800 */
[----:B------:R-:W-:Y:S01]  /*0830*/  FFMA R25, R22, R22, R25 ;  /* 0x0000001616197223 */ /* 0x000fe20000000019 */
[----:B-1----:R-:W-:-:S04]  /*0840*/  FADD R14, -R17, R14 ;  /* 0x0000000e110e7221 */ /* 0x002fc80000000100 */
[----:B------:R-:W-:Y:S01]  /*0850*/  FFMA R25, R14, R14, R25 ;  /* 0x0000000e0e197223 */ /* 0x000fe20000000019 */
[----:B--2---:R-:W-:Y:S01]  /*0860*/  FADD R24, -R24, R15 ;  /* 0x0000000f18187221 */ /* 0x004fe20000000100 */
[----:B---3--:R-:W-:-:S03]  /*0870*/  FADD R8, R8, -R19 ;  /* 0x8000001308087221 */ /* 0x008fc60000000000 */
[----:B------:R-:W-:Y:S01]  /*0880*/  FFMA R25, R24, R24, R25 ;  /* 0x0000001818197223 */ /* 0x000fe20000000019 */
[----:B----4-:R-:W-:-:S03]  /*0890*/  FADD R26, -R26, R9 ;  /* 0x000000091a1a7221 */ /* 0x010fc60000000100 */
[----:B------:R-:W-:-:S04]  /*08a0*/  FFMA R25, R8, R8, R25 ;  /* 0x0000000808197223 */ /* 0x000fc80000000019 */
[----:B------:R-:W-:Y:S01]  /*08b0*/  FFMA R25, R26, R26, R25 ;  /* 0x0000001a1a197223 */ /* 0x000fe20000000019 */
[----:B0-----:R-:W-:-:S04]  /*08c0*/  FADD R10, -R23, R10 ;  /* 0x0000000a170a7221 */ /* 0x001fc80000000100 */
[----:B------:R-:W-:Y:S01]  /*08d0*/  FFMA R25, R10, R10, R25 ;  /* 0x0000000a0a197223 */ /* 0x000fe20000000019 */
[----:B-----5:R-:W-:-:S04]  /*08e0*/  FADD R12, -R12, R11 ;  /* 0x0000000b0c0c7221 */ /* 0x020fc80000000100 */
[----:B------:R-:W-:Y:S01]  /*08f0*/  FFMA R19, R12, R12, R25 ;  /* 0x0000000c0c137223 */ /* 0x000fe20000000019 */
[----:B------:R-:W-:Y:S06]  /*0900*/  BAR.SYNC.DEFER_BLOCKING 0x0 ;  /* 0x0000000000007b1d */ /* 0x000fec0000010000 */
[----:B------:R-:W-:Y:S05]  /*0910*/  BRA.U !UP0, `(.L_x_9) ;  /* 0xfffffff9082c7547 */ /* 0x000fea000b83ffff */
.L_x_8:
[----:B------:R-:W0:Y:S01]  /*0920*/  LDC.64 R6, c[0x0][0x380] ;  /* 0x0000e000ff067b82 */ /* 0x000e220000000a00 */
[----:B------:R-:W1:Y:S01]  /*0930*/  LDCU UR5, c[0x0][0x390] ;  /* 0x00007200ff0577ac */ /* 0x000e620008000800 */
[----:B--2-4-:R-:W-:Y:S02]  /*0940*/  LEA R0, R0, R3, 0x5 ;  /* 0x0000000300007211 */ /* 0x014fe400078e28ff */
[----:B------:R-:W-:-:S05]  /*0950*/  IADD3 R3, PT, PT, R5, UR4, RZ ;  /* 0x0000000405037c10 */ /* 0x000fca000fffe0ff */
[----:B-1----:R-:W-:-:S04]  /*0960*/  IMAD R3, R3, UR5, R0 ;  /* 0x0000000503037c24 */ /* 0x002fc8000f8e0200 */
[----:B0-----:R-:W-:-:S05]  /*0970*/  IMAD.WIDE R2, R3, 0x4, R6 ;  /* 0x0000000403027825 */ /* 0x001fca00078e0206 */
[----:B------:R-:W-:Y:S01]  /*0980*/  STG.E desc[UR10][R2.64], R19 ;  /* 0x0000001302007986 */ /* 0x000fe2000c10190a */
[----:B------:R-:W-:Y:S05]  /*0990*/  EXIT ;  /* 0x000000000000794d */ /* 0x000fea0003800000 */
.L_x_10:
        /* <DEDUP_REMOVED lines=14> */
.L_x_97:


//--------------------- .text._Z9gpuPdist1PfS_ii  --------------------------
	.section	.text._Z9gpuPdist1PfS_ii,"ax",@progbits
	.align	128
        .global         _Z9gpuPdist1PfS_ii
        .type           _Z9gpuPdist1PfS_ii,@function
        .size           _Z9gpuPdist1PfS_ii,(.L_x_98 - _Z9gpuPdist1PfS_ii)
        .other          _Z9gpuPdist1PfS_ii,@"STO_CUDA_ENTRY STV_DEFAULT"
_Z9gpuPdist1PfS_ii:
.text._Z9gpuPdist1PfS_ii:
[----:B------:R-:W-:Y:S08]  /*0000*/  LDC R1, c[0x0][0x37c] ;  /* 0x0000df00ff017b82 */ /* 0x000ff00000000800 */
[----:B------:R-:W0:Y:S01]  /*0010*/  LDC R5, c[0x0][0x390] ;  /* 0x0000e400ff057b82 */ /* 0x000e220000000800 */
[----:B------:R-:W1:Y:S01]  /*0020*/  S2R R3, SR_CTAID.X ;  /* 0x0000000000037919 */ /* 0x000e620000002500 */
[----:B0-----:R-:W-:-:S13]  /*0030*/  ISETP.GE.AND P0, PT, R5, 0x1, PT ;  /* 0x000000010500780c */ /* 0x001fda0003f06270 */
[----:B-1----:R-:W-:Y:S05]  /*0040*/  @!P0 EXIT ;  /* 0x000000000000894d */ /* 0x002fea0003800000 */
[----:B------:R-:W0:Y:S01]  /*0050*/  LDCU UR5, c[0x0][0x394] ;  /* 0x00007280ff0577ac */ /* 0x000e220008000800 */
[----:B------:R-:W1:Y:S01]  /*0060*/  S2R R0, SR_TID.X ;  /* 0x0000000000007919 */ /* 0x000e620000002100 */
[----:B------:R-:W2:Y:S01]  /*0070*/  LDCU.64 UR10, c[0x0][0x358] ;  /* 0x00006b00ff0a77ac */ /* 0x000ea20008000a00 */
[----:B0-----:R-:W-:Y:S02]  /*0080*/  USHF.R.S32.HI UR4, URZ, 0x1f, UR5 ;  /* 0x0000001fff047899 */ /* 0x001fe40008011405 */
[----:B------:R-:W-:Y:S02]  /*0090*/  ISETP.LT.AND P1, PT, RZ, UR5, PT ;  /* 0x00000005ff007c0c */ /* 0x000fe4000bf21270 */
[----:B------:R-:W-:-:S04]  /*00a0*/  ULEA.HI UR4, UR4, UR5, URZ, 0x8 ;  /* 0x0000000504047291 */ /* 0x000fc8000f8f40ff */
[----:B------:R-:W-:-:S04]  /*00b0*/  USHF.R.S32.HI UR6, URZ, 0x8, UR4 ;  /* 0x00000008ff067899 */ /* 0x000fc80008011404 */
[----:B------:R-:W-:Y:S01]  /*00c0*/  UIADD3 UR9, UPT, UPT, UR6, 0x1, URZ ;  /* 0x0000000106097890 */ /* 0x000fe2000fffe0ff */
[----:B-1----:R-:W-:-:S03]  /*00d0*/  LEA R14, R3, R0, 0x8 ;  /* 0x00000000030e7211 */ /* 0x002fc600078e40ff */
[----:B------:R-:W-:Y:S02]  /*00e0*/  ULOP3.LUT UR12, UR9, 0x7, URZ, 0xc0, !UPT ;  /* 0x00000007090c7892 */ /* 0x000fe4000f8ec0ff */
[----:B------:R-:W-:Y:S01]  /*00f0*/  ULOP3.LUT UR13, UR9, 0xfffffff8, URZ, 0xc0, !UPT ;  /* 0xfffffff8090d7892 */ /* 0x000fe2000f8ec0ff */
[----:B------:R-:W-:Y:S01]  /*0100*/  ISETP.LT.AND P1, PT, R14, R5, P1 ;  /* 0x000000050e00720c */ /* 0x000fe20000f21270 */
[----:B------:R-:W-:-:S04]  /*0110*/  UIADD3 UR4, UPT, UPT, UR12, -0x1, URZ ;  /* 0xffffffff0c047890 */ /* 0x000fc8000fffe0ff */
[----:B------:R-:W-:-:S03]  /*0120*/  UISETP.GE.U32.AND UP0, UPT, UR4, 0x3, UPT ;  /* 0x000000030400788c */ /* 0x000fc6000bf06070 */
[----:B--2---:R-:W-:-:S08]  /*0130*/  UMOV UR4, URZ ;  /* 0x000000ff00047c82 */ /* 0x004fd00008000000 */
.L_x_22:
[----:B------:R-:W0:Y:S02]  /*0140*/  LDCU UR5, c[0x0][0x394] ;  /* 0x00007280ff0577ac */ /* 0x000e240008000800 */
[----:B0-----:R-:W-:-:S04]  /*0150*/  MOV R15, UR5 ;  /* 0x00000005000f7c02 */ /* 0x001fc80008000f00 */
[----:B------:R-:W-:-:S13]  /*0160*/  ISETP.GE.AND P0, PT, R15, -0xff, PT ;  /* 0xffffff010f00780c */ /* 0x000fda0003f06270 */
[----:B------:R-:W-:Y:S05]  /*0170*/  @!P0 BRA `(.L_x_11) ;  /* 0x0000000800408947 */ /* 0x000fea0003800000 */
[----:B------:R-:W-:Y:S01]  /*0180*/  UISETP.GE.U32.AND UP1, UPT, UR6, 0x7, UPT ;  /* 0x000000070600788c */ /* 0x000fe2000bf26070 */
[----:B------:R-:W-:-:S08]  /*0190*/  HFMA2 R3, -RZ, RZ, 0, 0 ;  /* 0x00000000ff037431 */ /* 0x000fd000000001ff */
[----:B------:R-:W-:Y:S05]  /*01a0*/  BRA.U !UP1, `(.L_x_12) ;  /* 0x0000000509087547 */ /* 0x000fea000b800000 */
[----:B------:R-:W0:Y:S01]  /*01b0*/  S2UR UR7, SR_CgaCtaId ;  /* 0x00000000000779c3 */ /* 0x000e220000008800 */
[----:B------:R-:W-:Y:S01]  /*01c0*/  MOV R17, RZ ;  /* 0x000000ff00117202 */ /* 0x000fe20000000f00 */
[----:B------:R-:W-:-:S06]  /*01d0*/  UMOV UR5, 0x400 ;  /* 0x0000040000057882 */ /* 0x000fcc0000000000 */
[----:B------:R-:W1:Y:S01]  /*01e0*/  LDC R15, c[0x0][0x394] ;  /* 0x0000e500ff0f7b82 */ /* 0x000e620000000800 */
[----:B0-----:R-:W-:-:S12]  /*01f0*/  ULEA UR5, UR7, UR5, 0x18 ;  /* 0x0000000507057291 */ /* 0x001fd8000f8ec0ff */
.L_x_13:
[----:B------:R-:W-:-:S04]  /*0200*/  LEA R20, R17, R0, 0x8 ;  /* 0x0000000011147211 */ /* 0x000fc800078e40ff */
[C---:B-1----:R-:W-:Y:S02]  /*0210*/  ISETP.GE.U32.AND P2, PT, R20.reuse, R15, PT ;  /* 0x0000000f1400720c */ /* 0x042fe40003f46070 */
[----:B------:R-:W-:-:S04]  /*0220*/  IADD3 R6, PT, PT, R20, 0x100, RZ ;  /* 0x0000010014067810 */ /* 0x000fc80007ffe0ff */
[----:B------:R-:W-:-:S07]  /*0230*/  ISETP.GE.U32.AND P3, PT, R6, R15, PT ;  /* 0x0000000f0600720c */ /* 0x000fce0003f66070 */
[----:B0-----:R-:W0:Y:S01]  /*0240*/  @!P2 LDC.64 R2, c[0x0][0x388] ;  /* 0x0000e200ff02ab82 */ /* 0x001e220000000a00 */
[----:B------:R-:W-:-:S05]  /*0250*/  @!P2 IMAD R7, R15, UR4, R20 ;  /* 0x000000040f07ac24 */ /* 0x000fca000f8e0214 */
[----:B------:R-:W-:Y:S02]  /*0260*/  @!P3 IMAD R9, R15, UR4, R6 ;  /* 0x000000040f09bc24 */ /* 0x000fe4000f8e0206 */
[----:B------:R-:W1:Y:S01]  /*0270*/  @!P3 LDC.64 R4, c[0x0][0x388] ;  /* 0x0000e200ff04bb82 */ /* 0x000e620000000a00 */
[----:B0-----:R-:W-:-:S06]  /*0280*/  @!P2 IMAD.WIDE.U32 R2, R7, 0x4, R2 ;  /* 0x000000040702a825 */ /* 0x001fcc00078e0002 */
[----:B------:R-:W2:Y:S01]  /*0290*/  @!P2 LDG.E R3, desc[UR10][R2.64] ;  /* 0x0000000a0203a981 */ /* 0x000ea2000c1e1900 */
[----:B-1----:R-:W-:-:S06]  /*02a0*/  @!P3 IMAD.WIDE.U32 R4, R9, 0x4, R4 ;  /* 0x000000040904b825 */ /* 0x002fcc00078e0004 */
[----:B------:R-:W3:Y:S01]  /*02b0*/  @!P3 LDG.E R5, desc[UR10][R4.64] ;  /* 0x0000000a0405b981 */ /* 0x000ee2000c1e1900 */
[C---:B------:R-:W-:Y:S02]  /*02c0*/  IADD3 R28, PT, PT, R20.reuse, 0x200, RZ ;  /* 0x00000200141c7810 */ /* 0x040fe40007ffe0ff */
[----:B------:R-:W-:Y:S02]  /*02d0*/  LEA R16, R20, UR5, 0x2 ;  /* 0x0000000514107c11 */ /* 0x000fe4000f8e10ff */
[----:B------:R-:W-:Y:S02]  /*02e0*/  ISETP.GE.U32.AND P0, PT, R28, R15, PT ;  /* 0x0000000f1c00720c */ /* 0x000fe40003f06070 */
[C---:B------:R-:W-:Y:S02]  /*02f0*/  IADD3 R26, PT, PT, R20.reuse, 0x300, RZ ;  /* 0x00000300141a7810 */ /* 0x040fe40007ffe0ff */
[C---:B------:R-:W-:Y:S02]  /*0300*/  IADD3 R18, PT, PT, R20.reuse, 0x400, RZ ;  /* 0x0000040014127810 */ /* 0x040fe40007ffe0ff */
[----:B------:R-:W-:-:S02]  /*0310*/  IADD3 R24, PT, PT, R20, 0x500, RZ ;  /* 0x0000050014187810 */ /* 0x000fc40007ffe0ff */
[C---:B------:R-:W-:Y:S02]  /*0320*/  IADD3 R22, PT, PT, R20.reuse, 0x600, RZ ;  /* 0x0000060014167810 */ /* 0x040fe40007ffe0ff */
[----:B------:R-:W-:Y:S02]  /*0330*/  IADD3 R20, PT, PT, R20, 0x700, RZ ;  /* 0x0000070014147810 */ /* 0x000fe40007ffe0ff */
[-C--:B------:R-:W-:Y:S01]  /*0340*/  ISETP.GE.U32.AND P4, PT, R24, R15.reuse, PT ;  /* 0x0000000f1800720c */ /* 0x080fe20003f86070 */
[----:B------:R-:W0:Y:S01]  /*0350*/  @!P0 LDC.64 R12, c[0x0][0x388] ;  /* 0x0000e200ff0c8b82 */ /* 0x000e220000000a00 */
[-C--:B------:R-:W-:Y:S02]  /*0360*/  ISETP.GE.U32.AND P5, PT, R22, R15.reuse, PT ;  /* 0x0000000f1600720c */ /* 0x080fe40003fa6070 */
[----:B------:R-:W-:-:S09]  /*0370*/  ISETP.GE.U32.AND P6, PT, R20, R15, PT ;  /* 0x0000000f1400720c */ /* 0x000fd20003fc6070 */
[----:B------:R-:W1:Y:S01]  /*0380*/  @!P4 LDC.64 R6, c[0x0][0x388] ;  /* 0x0000e200ff06cb82 */ /* 0x000e620000000a00 */
[C---:B------:R-:W-:Y:S02]  /*0390*/  @!P0 IMAD R19, R15.reuse, UR4, R28 ;  /* 0x000000040f138c24 */ /* 0x040fe4000f8e021c */
[C---:B------:R-:W-:Y:S02]  /*03a0*/  @!P4 IMAD R21, R15.reuse, UR4, R24 ;  /* 0x000000040f15cc24 */ /* 0x040fe4000f8e0218 */
[----:B------:R-:W-:Y:S02]  /*03b0*/  @!P5 IMAD R23, R15, UR4, R22 ;  /* 0x000000040f17dc24 */ /* 0x000fe4000f8e0216 */
[----:B0-----:R-:W-:-:S04]  /*03c0*/  @!P0 IMAD.WIDE.U32 R12, R19, 0x4, R12 ;  /* 0x00000004130c8825 */ /* 0x001fc800078e000c */
[----:B------:R-:W-:Y:S02]  /*03d0*/  @!P6 IMAD R25, R15, UR4, R20 ;  /* 0x000000040f19ec24 */ /* 0x000fe4000f8e0214 */
[----:B------:R-:W4:Y:S01]  /*03e0*/  @!P0 LDG.E R13, desc[UR10][R12.64] ;  /* 0x0000000a0c0d8981 */ /* 0x000f22000c1e1900 */
[----:B-1----:R-:W-:-:S06]  /*03f0*/  @!P4 IMAD.WIDE.U32 R6, R21, 0x4, R6 ;  /* 0x000000041506c825 */ /* 0x002fcc00078e0006 */
[----:B------:R-:W5:Y:S04]  /*0400*/  @!P4 LDG.E R7, desc[UR10][R6.64] ;  /* 0x0000000a0607c981 */ /* 0x000f68000c1e1900 */
[----:B--2---:R0:W-:Y:S01]  /*0410*/  @!P2 STS [R16], R3 ;  /* 0x000000031000a388 */ /* 0x0041e20000000800 */
[----:B------:R-:W-:-:S03]  /*0420*/  ISETP.GE.U32.AND P2, PT, R26, R15, PT ;  /* 0x0000000f1a00720c */ /* 0x000fc60003f46070 */
[----:B---3--:R1:W-:Y:S01]  /*0430*/  @!P3 STS [R16+0x400], R5 ;  /* 0x000400051000b388 */ /* 0x0083e20000000800 */
[----:B------:R-:W-:Y:S01]  /*0440*/  ISETP.GE.U32.AND P3, PT, R18, R15, PT ;  /* 0x0000000f1200720c */ /* 0x000fe20003f66070 */
[----:B0-----:R-:W0:Y:S08]  /*0450*/  @!P6 LDC.64 R2, c[0x0][0x388] ;  /* 0x0000e200ff02eb82 */ /* 0x001e300000000a00 */
[----:B------:R-:W2:Y:S08]  /*0460*/  @!P2 LDC.64 R10, c[0x0][0x388] ;  /* 0x0000e200ff0aab82 */ /* 0x000eb00000000a00 */
[----:B------:R-:W3:Y:S08]  /*0470*/  @!P3 LDC.64 R8, c[0x0][0x388] ;  /* 0x0000e200ff08bb82 */ /* 0x000ef00000000a00 */
[----:B-1----:R-:W1:Y:S01]  /*0480*/  @!P5 LDC.64 R4, c[0x0][0x388] ;  /* 0x0000e200ff04db82 */ /* 0x002e620000000a00 */
[----:B------:R-:W-:-:S02]  /*0490*/  @!P2 IMAD R19, R15, UR4, R26 ;  /* 0x000000040f13ac24 */ /* 0x000fc4000f8e021a */
[----:B0-----:R-:W-:-:S04]  /*04a0*/  @!P6 IMAD.WIDE.U32 R2, R25, 0x4, R2 ;  /* 0x000000041902e825 */ /* 0x001fc800078e0002 */
[----:B--2---:R-:W-:Y:S02]  /*04b0*/  @!P2 IMAD.WIDE.U32 R10, R19, 0x4, R10 ;  /* 0x00000004130aa825 */ /* 0x004fe400078e000a */
[----:B------:R-:W2:Y:S02]  /*04c0*/  @!P6 LDG.E R3, desc[UR10][R2.64] ;  /* 0x0000000a0203e981 */ /* 0x000ea4000c1e1900 */
[----:B------:R-:W-:Y:S02]  /*04d0*/  @!P3 IMAD R19, R15, UR4, R18 ;  /* 0x000000040f13bc24 */ /* 0x000fe4000f8e0212 */
[----:B------:R-:W2:Y:S02]  /*04e0*/  @!P2 LDG.E R11, desc[UR10][R10.64] ;  /* 0x0000000a0a0ba981 */ /* 0x000ea4000c1e1900 */
[----:B---3--:R-:W-:-:S06]  /*04f0*/  @!P3 IMAD.WIDE.U32 R8, R19, 0x4, R8 ;  /* 0x000000041308b825 */ /* 0x008fcc00078e0008 */
[----:B------:R-:W3:Y:S01]  /*0500*/  @!P3 LDG.E R9, desc[UR10][R8.64] ;  /* 0x0000000a0809b981 */ /* 0x000ee2000c1e1900 */
[----:B-1----:R-:W-:-:S06]  /*0510*/  @!P5 IMAD.WIDE.U32 R4, R23, 0x4, R4 ;  /* 0x000000041704d825 */ /* 0x002fcc00078e0004 */
[----:B------:R-:W3:Y:S01]  /*0520*/  @!P5 LDG.E R5, desc[UR10][R4.64] ;  /* 0x0000000a0405d981 */ /* 0x000ee2000c1e1900 */
[----:B------:R-:W-:-:S03]  /*0530*/  IADD3 R17, PT, PT, R17, 0x8, RZ ;  /* 0x0000000811117810 */ /* 0x000fc60007ffe0ff */
[----:B-----5:R0:W-:Y:S04]  /*0540*/  @!P4 STS [R16+0x1400], R7 ;  /* 0x001400071000c388 */ /* 0x0201e80000000800 */
[----:B----4-:R0:W-:Y:S01]  /*0550*/  @!P0 STS [R16+0x800], R13 ;  /* 0x0008000d10008388 */ /* 0x0101e20000000800 */
[----:B------:R-:W-:-:S03]  /*0560*/  ISETP.NE.AND P0, PT, R17, UR13, PT ;  /* 0x0000000d11007c0c */ /* 0x000fc6000bf05270 */
[----:B--2---:R0:W-:Y:S04]  /*0570*/  @!P6 STS [R16+0x1c00], R3 ;  /* 0x001c00031000e388 */ /* 0x0041e80000000800 */
[----:B------:R0:W-:Y:S04]  /*0580*/  @!P2 STS [R16+0xc00], R11 ;  /* 0x000c000b1000a388 */ /* 0x0001e80000000800 */
[----:B---3--:R0:W-:Y:S04]  /*0590*/  @!P3 STS [R16+0x1000], R9 ;  /* 0x001000091000b388 */ /* 0x0081e80000000800 */
[----:B------:R0:W-:Y:S01]  /*05a0*/  @!P5 STS [R16+0x1800], R5 ;  /* 0x001800051000d388 */ /* 0x0001e20000000800 */
[----:B------:R-:W-:Y:S05]  /*05b0*/  @P0 BRA `(.L_x_13) ;  /* 0xfffffffc00100947 */ /* 0x000fea000383ffff */
[----:B0-----:R-:W-:-:S07]  /*05c0*/  MOV R3, UR13 ;  /* 0x0000000d00037c02 */ /* 0x001fce0008000f00 */
.L_x_12:
[----:B------:R-:W-:-:S09]  /*05d0*/  UISETP.NE.AND UP1, UPT, UR12, URZ, UPT ;  /* 0x000000ff0c00728c */ /* 0x000fd2000bf25270 */
[----:B------:R-:W-:Y:S05]  /*05e0*/  BRA.U !UP1, `(.L_x_11) ;  /* 0x0000000509247547 */ /* 0x000fea000b800000 */
[----:B------:R-:W-:Y:S01]  /*05f0*/  ULOP3.LUT UP1, URZ, UR9, 0x3, URZ, 0xc0, !UPT ;  /* 0x0000000309ff7892 */ /* 0x000fe2000f82c0ff */
[----:B------:R-:W-:Y:S10]  /*0600*/  BRA.U !UP0, `(.L_x_14) ;  /* 0x0000000108847547 */ /* 0x000ff4000b800000 */
[----:B------:R-:W-:-:S04]  /*0610*/  LEA R2, R3, R0, 0x8 ;  /* 0x0000000003027211 */ /* 0x000fc800078e40ff */
[C---:B------:R-:W-:Y:S02]  /*0620*/  IADD3 R12, PT, PT, R2.reuse, 0x100, RZ ;  /* 0x00000100020c7810 */ /* 0x040fe40007ffe0ff */
[C---:B------:R-:W-:Y:S02]  /*0630*/  IADD3 R16, PT, PT, R2.reuse, 0x200, RZ ;  /* 0x0000020002107810 */ /* 0x040fe40007ffe0ff */
[C---:B------:R-:W-:Y:S02]  /*0640*/  IADD3 R18, PT, PT, R2.reuse, 0x300, RZ ;  /* 0x0000030002127810 */ /* 0x040fe40007ffe0ff */
[-C--:B------:R-:W-:Y:S02]  /*0650*/  ISETP.GE.U32.AND P0, PT, R2, R15.reuse, PT ;  /* 0x0000000f0200720c */ /* 0x080fe40003f06070 */
[-C--:B------:R-:W-:Y:S02]  /*0660*/  ISETP.GE.U32.AND P2, PT, R12, R15.reuse, PT ;  /* 0x0000000f0c00720c */ /* 0x080fe40003f46070 */
[----:B------:R-:W-:-:S02]  /*0670*/  ISETP.GE.U32.AND P3, PT, R16, R15, PT ;  /* 0x0000000f1000720c */ /* 0x000fc40003f66070 */
[----:B------:R-:W-:-:S07]  /*0680*/  ISETP.GE.U32.AND P4, PT, R18, R15, PT ;  /* 0x0000000f1200720c */ /* 0x000fce0003f86070 */
[----:B------:R-:W0:Y:S01]  /*0690*/  @!P0 LDC.64 R8, c[0x0][0x388] ;  /* 0x0000e200ff088b82 */ /* 0x000e220000000a00 */
[C---:B------:R-:W-:Y:S02]  /*06a0*/  @!P0 IMAD R13, R15.reuse, UR4, R2 ;  /* 0x000000040f0d8c24 */ /* 0x040fe4000f8e0202 */
[C---:B------:R-:W-:Y:S02]  /*06b0*/  @!P2 IMAD R17, R15.reuse, UR4, R12 ;  /* 0x000000040f11ac24 */ /* 0x040fe4000f8e020c */
[C---:B------:R-:W-:Y:S02]  /*06c0*/  @!P3 IMAD R19, R15.reuse, UR4, R16 ;  /* 0x000000040f13bc24 */ /* 0x040fe4000f8e0210 */
[----:B------:R-:W-:Y:S01]  /*06d0*/  @!P4 IMAD R21, R15, UR4, R18 ;  /* 0x000000040f15cc24 */ /* 0x000fe2000f8e0212 */
[----:B------:R-:W1:Y:S08]  /*06e0*/  @!P2 LDC.64 R10, c[0x0][0x388] ;  /* 0x0000e200ff0aab82 */ /* 0x000e700000000a00 */
[----:B------:R-:W2:Y:S08]  /*06f0*/  @!P3 LDC.64 R6, c[0x0][0x388] ;  /* 0x0000e200ff06bb82 */ /* 0x000eb00000000a00 */
[----:B------:R-:W3:Y:S01]  /*0700*/  @!P4 LDC.64 R4, c[0x0][0x388] ;  /* 0x0000e200ff04cb82 */ /* 0x000ee20000000a00 */
[----:B0-----:R-:W-:-:S06]  /*0710*/  @!P0 IMAD.WIDE.U32 R8, R13, 0x4, R8 ;  /* 0x000000040d088825 */ /* 0x001fcc00078e0008 */
[----:B------:R-:W4:Y:S01]  /*0720*/  @!P0 LDG.E R8, desc[UR10][R8.64] ;  /* 0x0000000a08088981 */ /* 0x000f22000c1e1900 */
[----:B-1----:R-:W-:-:S06]  /*0730*/  @!P2 IMAD.WIDE.U32 R10, R17, 0x4, R10 ;  /* 0x00000004110aa825 */ /* 0x002fcc00078e000a */
[----:B------:R-:W5:Y:S01]  /*0740*/  @!P2 LDG.E R10, desc[UR10][R10.64] ;  /* 0x0000000a0a0aa981 */ /* 0x000f62000c1e1900 */
[----:B--2---:R-:W-:-:S06]  /*0750*/  @!P3 IMAD.WIDE.U32 R6, R19, 0x4, R6 ;  /* 0x000000041306b825 */ /* 0x004fcc00078e0006 */
[----:B------:R-:W2:Y:S01]  /*0760*/  @!P3 LDG.E R6, desc[UR10][R6.64] ;  /* 0x0000000a0606b981 */ /* 0x000ea2000c1e1900 */
[----:B---3--:R-:W-:-:S06]  /*0770*/  @!P4 IMAD.WIDE.U32 R4, R21, 0x4, R4 ;  /* 0x000000041504c825 */ /* 0x008fcc00078e0004 */
[----:B------:R-:W3:Y:S01]  /*0780*/  @!P4 LDG.E R4, desc[UR10][R4.64] ;  /* 0x0000000a0404c981 */ /* 0x000ee2000c1e1900 */
[----:B------:R-:W0:Y:S01]  /*0790*/  S2UR UR7, SR_CgaCtaId ;  /* 0x00000000000779c3 */ /* 0x000e220000008800 */
[----:B------:R-:W-:Y:S02]  /*07a0*/  UMOV UR5, 0x400 ;  /* 0x0000040000057882 */ /* 0x000fe40000000000 */
[----:B0-----:R-:W-:-:S06]  /*07b0*/  ULEA UR5, UR7, UR5, 0x18 ;  /* 0x0000000507057291 */ /* 0x001fcc000f8ec0ff */
[----:B------:R-:W-:Y:S02]  /*07c0*/  LEA R13, R2, UR5, 0x2 ;  /* 0x00000005020d7c11 */ /* 0x000fe4000f8e10ff */
[----:B------:R-:W-:-:S03]  /*07d0*/  IADD3 R3, PT, PT, R3, 0x4, RZ ;  /* 0x0000000403037810 */ /* 0x000fc60007ffe0ff */
[----:B----4-:R0:W-:Y:S04]  /*07e0*/  @!P0 STS [R13], R8 ;  /* 0x000000080d008388 */ /* 0x0101e80000000800 */
[----:B-----5:R0:W-:Y:S04]  /*07f0*/  @!P2 STS [R13+0x400], R10 ;  /* 0x0004000a0d00a388 */ /* 0x0201e80000000800 */
[----:B--2---:R0:W-:Y:S04]  /*0800*/  @!P3 STS [R13+0x800], R6 ;  /* 0x000800060d00b388 */ /* 0x0041e80000000800 */
[----:B---3--:R0:W-:Y:S02]  /*0810*/  @!P4 STS [R13+0xc00], R4 ;  /* 0x000c00040d00c388 */ /* 0x0081e40000000800 */
.L_x_14:
[----:B------:R-:W-:Y:S05]  /*0820*/  BRA.U !UP1, `(.L_x_11) ;  /* 0x0000000109947547 */ /* 0x000fea000b800000 */
[----:B------:R-:W-:Y:S02]  /*0830*/  ULOP3.LUT UP2, URZ, UR6, 0x3, URZ, 0xc0, !UPT ;  /* 0x0000000306ff7892 */ /* 0x000fe4000f84c0ff */
[----:B------:R-:W-:-:S07]  /*0840*/  ULOP3.LUT UP1, URZ, UR6, 0x1, URZ, 0xc0, !UPT ;  /* 0x0000000106ff7892 */ /* 0x000fce000f82c0ff */
[----:B------:R-:W-:Y:S05]  /*0850*/  BRA.U !UP2, `(.L_x_15) ;  /* 0x000000010a4c7547 */ /* 0x000fea000b800000 */
[----:B0-----:R-:W-:-:S04]  /*0860*/  LEA R8, R3, R0, 0x8 ;  /* 0x0000000003087211 */ /* 0x001fc800078e40ff */
[C---:B------:R-:W-:Y:S02]  /*0870*/  IADD3 R2, PT, PT, R8.reuse, 0x100, RZ ;  /* 0x0000010008027810 */ /* 0x040fe40007ffe0ff */
[-C--:B------:R-:W-:Y:S02]  /*0880*/  ISETP.GE.U32.AND P0, PT, R8, R15.reuse, PT ;  /* 0x0000000f0800720c */ /* 0x080fe40003f06070 */
[----:B------:R-:W-:-:S11]  /*0890*/  ISETP.GE.U32.AND P2, PT, R2, R15, PT ;  /* 0x0000000f0200720c */ /* 0x000fd60003f46070 */
[----:B------:R-:W0:Y:S01]  /*08a0*/  @!P0 LDC.64 R4, c[0x0][0x388] ;  /* 0x0000e200ff048b82 */ /* 0x000e220000000a00 */
[C---:B------:R-:W-:Y:S02]  /*08b0*/  @!P0 IMAD R9, R15.reuse, UR4, R8 ;  /* 0x000000040f098c24 */ /* 0x040fe4000f8e0208 */
[----:B------:R-:W-:-:S05]  /*08c0*/  @!P2 IMAD R11, R15, UR4, R2 ;  /* 0x000000040f0bac24 */ /* 0x000fca000f8e0202 */
[----:B------:R-:W1:Y:S01]  /*08d0*/  @!P2 LDC.64 R6, c[0x0][0x388] ;  /* 0x0000e200ff06ab82 */ /* 0x000e620000000a00 */
[----:B0-----:R-:W-:-:S06]  /*08e0*/  @!P0 IMAD.WIDE.U32 R4, R9, 0x4, R4 ;  /* 0x0000000409048825 */ /* 0x001fcc00078e0004 */
[----:B------:R-:W2:Y:S01]  /*08f0*/  @!P0 LDG.E R4, desc[UR10][R4.64] ;  /* 0x0000000a04048981 */ /* 0x000ea2000c1e1900 */
[----:B-1----:R-:W-:-:S06]  /*0900*/  @!P2 IMAD.WIDE.U32 R6, R11, 0x4, R6 ;  /* 0x000000040b06a825 */ /* 0x002fcc00078e0006 */
[----:B------:R-:W3:Y:S01]  /*0910*/  @!P2 LDG.E R6, desc[UR10][R6.64] ;  /* 0x0000000a0606a981 */ /* 0x000ee2000c1e1900 */
[----:B------:R-:W0:Y:S01]  /*0920*/  S2UR UR7, SR_CgaCtaId ;  /* 0x00000000000779c3 */ /* 0x000e220000008800 */
[----:B------:R-:W-:Y:S02]  /*0930*/  UMOV UR5, 0x400 ;  /* 0x0000040000057882 */ /* 0x000fe40000000000 */
[----:B0-----:R-:W-:-:S06]  /*0940*/  ULEA UR5, UR7, UR5, 0x18 ;  /* 0x0000000507057291 */ /* 0x001fcc000f8ec0ff */
[----:B------:R-:W-:Y:S02]  /*0950*/  LEA R9, R8, UR5, 0x2 ;  /* 0x0000000508097c11 */ /* 0x000fe4000f8e10ff */
[----:B------:R-:W-:-:S03]  /*0960*/  IADD3 R3, PT, PT, R3, 0x2, RZ ;  /* 0x0000000203037810 */ /* 0x000fc60007ffe0ff */
[----:B--2---:R1:W-:Y:S04]  /*0970*/  @!P0 STS [R9], R4 ;  /* 0x0000000409008388 */ /* 0x0043e80000000800 */
[----:B---3--:R1:W-:Y:S02]  /*0980*/  @!P2 STS [R9+0x400], R6 ;  /* 0x000400060900a388 */ /* 0x0083e40000000800 */
.L_x_15:
[----:B------:R-:W-:Y:S05]  /*0990*/  BRA.U UP1, `(.L_x_11) ;  /* 0x0000000101387547 */ /* 0x000fea000b800000 */
[----:B01----:R-:W-:Y:S01]  /*09a0*/  LEA R4, R3, R0, 0x8 ;  /* 0x0000000003047211 */ /* 0x003fe200078e40ff */
[----:B------:R-:W-:Y:S03]  /*09b0*/  BSSY.RECONVERGENT B0, `(.L_x_11) ;  /* 0x000000c000007945 */ /* 0x000fe60003800200 */
[----:B------:R-:W-:-:S13]  /*09c0*/  ISETP.GE.U32.AND P0, PT, R4, R15, PT ;  /* 0x0000000f0400720c */ /* 0x000fda0003f06070 */
[----:B------:R-:W-:Y:S05]  /*09d0*/  @P0 BRA `(.L_x_16) ;  /* 0x0000000000240947 */ /* 0x000fea0003800000 */
[----:B------:R-:W0:Y:S01]  /*09e0*/  LDC.64 R2, c[0x0][0x388] ;  /* 0x0000e200ff027b82 */ /* 0x000e220000000a00 */
[----:B------:R-:W-:-:S04]  /*09f0*/  IMAD R5, R15, UR4, R4 ;  /* 0x000000040f057c24 */ /* 0x000fc8000f8e0204 */
[----:B0-----:R-:W-:-:S06]  /*0a00*/  IMAD.WIDE.U32 R2, R5, 0x4, R2 ;  /* 0x0000000405027825 */ /* 0x001fcc00078e0002 */
[----:B------:R-:W2:Y:S01]  /*0a10*/  LDG.E R2, desc[UR10][R2.64] ;  /* 0x0000000a02027981 */ /* 0x000ea2000c1e1900 */
[----:B------:R-:W0:Y:S01]  /*0a20*/  S2UR UR7, SR_CgaCtaId ;  /* 0x00000000000779c3 */ /* 0x000e220000008800 */
[----:B------:R-:W-:Y:S02]  /*0a30*/  UMOV UR5, 0x400 ;  /* 0x0000040000057882 */ /* 0x000fe40000000000 */
[----:B0-----:R-:W-:-:S06]  /*0a40*/  ULEA UR5, UR7, UR5, 0x18 ;  /* 0x0000000507057291 */ /* 0x001fcc000f8ec0ff */
[----:B------:R-:W-:-:S05]  /*0a50*/  LEA R5, R4, UR5, 0x2 ;  /* 0x0000000504057c11 */ /* 0x000fca000f8e10ff */
[----:B--2---:R0:W-:Y:S02]  /*0a60*/  STS [R5], R2 ;  /* 0x0000000205007388 */ /* 0x0041e40000000800 */
.L_x_16:
[----:B------:R-:W-:Y:S05]  /*0a70*/  BSYNC.RECONVERGENT B0 ;  /* 0x0000000000007941 */ /* 0x000fea0003800200 */
.L_x_11:
[----:B------:R-:W-:Y:S01]  /*0a80*/  BAR.SYNC.DEFER_BLOCKING 0x0 ;  /* 0x0000000000007b1d */ /* 0x000fe20000010000 */
[----:B0-----:R-:W-:-:S05]  /*0a90*/  MOV R2, RZ ;  /* 0x000000ff00027202 */ /* 0x001fca0000000f00 */
[----:B------:R-:W-:Y:S04]  /*0aa0*/  BSSY.RECONVERGENT B0, `(.L_x_17) ;  /* 0x000004d000007945 */ /* 0x000fe80003800200 */
[----:B------:R-:W-:Y:S05]  /*0ab0*/  @!P1 BRA `(.L_x_18) ;  /* 0x00000004002c9947 */ /* 0x000fea0003800000 */
[----:B------:R-:W-:Y:S01]  /*0ac0*/  ISETP.GT.AND P2, PT, R15, 0x3, PT ;  /* 0x000000030f00780c */ /* 0x000fe20003f44270 */
[----:B------:R-:W-:Y:S01]  /*0ad0*/  UMOV UR5, URZ ;  /* 0x000000ff00057c82 */ /* 0x000fe20008000000 */
[----:B------:R-:W-:Y:S01]  /*0ae0*/  HFMA2 R2, -RZ, RZ, 0, 0 ;  /* 0x00000000ff027431 */ /* 0x000fe200000001ff */
[----:B------:R-:W-:-:S10]  /*0af0*/  PLOP3.LUT P0, PT, PT, PT, PT, 0x80, 0x8 ;  /* 0x000000000008781c */ /* 0x000fd40003f0f070 */
[----:B------:R-:W-:Y:S05]  /*0b00*/  @!P2 BRA `(.L_x_19) ;  /* 0x00000000008ca947 */ /* 0x000fea0003800000 */
[----:B------:R-:W0:Y:S01]  /*0b10*/  S2UR UR8, SR_CgaCtaId ;  /* 0x00000000000879c3 */ /* 0x000e220000008800 */
[----:B------:R-:W-:Y:S01]  /*0b20*/  PLOP3.LUT P0, PT, PT, PT, PT, 0x8, 0x80 ;  /* 0x000000000080781c */ /* 0x000fe20003f0e170 */
[----:B------:R-:W-:Y:S01]  /*0b30*/  UMOV UR7, 0x400 ;  /* 0x0000040000077882 */ /* 0x000fe20000000000 */
[----:B------:R-:W-:-:S05]  /*0b40*/  IADD3 R3, PT, PT, R15, -0x3, RZ ;  /* 0xfffffffd0f037810 */ /* 0x000fca0007ffe0ff */
[----:B-1----:R-:W1:Y:S01]  /*0b50*/  LDC.64 R4, c[0x0][0x388] ;  /* 0x0000e200ff047b82 */ /* 0x002e620000000a00 */
[----:B0-----:R-:W-:-:S12]  /*0b60*/  ULEA UR7, UR8, UR7, 0x18 ;  /* 0x0000000708077291 */ /* 0x001fd8000f8ec0ff */
.L_x_20:
[----:B------:R-:W-:Y:S02]  /*0b70*/  UIADD3 UR8, UPT, UPT, UR5, 0x1, URZ ;  /* 0x0000000105087890 */ /* 0x000fe4000fffe0ff */
[----:B------:R-:W-:Y:S01]  /*0b80*/  IMAD R9, R14, R15, UR5 ;  /* 0x000000050e097e24 */ /* 0x000fe2000f8e020f */
[----:B------:R-:W-:-:S03]  /*0b90*/  UIADD3 UR14, UPT, UPT, UR5, 0x2, URZ ;  /* 0x00000002050e7890 */ /* 0x000fc6000fffe0ff */
[----:B-1----:R-:W-:-:S04]  /*0ba0*/  IMAD.WIDE R8, R9, 0x4, R4 ;  /* 0x0000000409087825 */ /* 0x002fc800078e0204 */
[CC--:B------:R-:W-:Y:S01]  /*0bb0*/  IMAD R11, R14.reuse, R15.reuse, UR8 ;  /* 0x000000080e0b7e24 */ /* 0x0c0fe2000f8e020f */
[----:B------:R-:W-:Y:S01]  /*0bc0*/  UIADD3 UR8, UPT, UPT, UR5, 0x3, URZ ;  /* 0x0000000305087890 */ /* 0x000fe2000fffe0ff */
[----:B------:R-:W-:Y:S01]  /*0bd0*/  IMAD R13, R14, R15, UR14 ;  /* 0x0000000e0e0d7e24 */ /* 0x000fe2000f8e020f */
[----:B------:R-:W2:Y:S01]  /*0be0*/  LDG.E R9, desc[UR10][R8.64] ;  /* 0x0000000a08097981 */ /* 0x000ea2000c1e1900 */
[----:B------:R-:W-:-:S04]  /*0bf0*/  IMAD.WIDE R10, R11, 0x4, R4 ;  /* 0x000000040b0a7825 */ /* 0x000fc800078e0204 */
[----:B------:R-:W-:Y:S02]  /*0c00*/  IMAD R17, R14, R15, UR8 ;  /* 0x000000080e117e24 */ /* 0x000fe4000f8e020f */
[--C-:B------:R-:W-:Y:S01]  /*0c10*/  IMAD.WIDE R12, R13, 0x4, R4.reuse ;  /* 0x000000040d0c7825 */ /* 0x100fe200078e0204 */
[----:B------:R-:W3:Y:S03]  /*0c20*/  LDG.E R10, desc[UR10][R10.64] ;  /* 0x0000000a0a0a7981 */ /* 0x000ee6000c1e1900 */
[----:B------:R-:W-:Y:S02]  /*0c30*/  IMAD.WIDE R16, R17, 0x4, R4 ;  /* 0x0000000411107825 */ /* 0x000fe400078e0204 */
[----:B------:R-:W4:Y:S04]  /*0c40*/  LDG.E R13, desc[UR10][R12.64] ;  /* 0x0000000a0c0d7981 */ /* 0x000f28000c1e1900 */
[----:B------:R-:W5:Y:S01]  /*0c50*/  LDG.E R16, desc[UR10][R16.64] ;  /* 0x0000000a10107981 */ /* 0x000f62000c1e1900 */
[----:B------:R-:W-:-:S09]  /*0c60*/  ULEA UR8, UR5, UR7, 0x2 ;  /* 0x0000000705087291 */ /* 0x000fd2000f8e10ff */
[----:B------:R-:W2:Y:S04]  /*0c70*/  LDS.64 R18, [UR8] ;  /* 0x00000008ff127984 */ /* 0x000ea80008000a00 */
[----:B------:R-:W4:Y:S01]  /*0c80*/  LDS.64 R6, [UR8+0x8] ;  /* 0x00000808ff067984 */ /* 0x000f220008000a00 */
[----:B------:R-:W-:-:S06]  /*0c90*/  UIADD3 UR5, UPT, UPT, UR5, 0x4, URZ ;  /* 0x0000000405057890 */ /* 0x000fcc000fffe0ff */
[----:B------:R-:W-:Y:S01]  /*0ca0*/  ISETP.LE.AND P2, PT, R3, UR5, PT ;  /* 0x0000000503007c0c */ /* 0x000fe2000bf43270 */
[----:B--2---:R-:W-:-:S04]  /*0cb0*/  FADD R9, R18, -R9 ;  /* 0x8000000912097221 */ /* 0x004fc80000000000 */
[----:B------:R-:W-:Y:S01]  /*0cc0*/  FFMA R2, R9, R9, R2 ;  /* 0x0000000909027223 */ /* 0x000fe20000000002 */
[----:B---3--:R-:W-:-:S04]  /*0cd0*/  FADD R19, -R10, R19 ;  /* 0x000000130a137221 */ /* 0x008fc80000000100 */
[----:B------:R-:W-:Y:S01]  /*0ce0*/  FFMA R2, R19, R19, R2 ;  /* 0x0000001313027223 */ /* 0x000fe20000000002 */
[----:B----4-:R-:W-:Y:S01]  /*0cf0*/  FADD R9, R6, -R13 ;  /* 0x8000000d06097221 */ /* 0x010fe20000000000 */
[----:B-----5:R-:W-:-:S03]  /*0d00*/  FADD R7, -R16, R7 ;  /* 0x0000000710077221 */ /* 0x020fc60000000100 */
[----:B------:R-:W-:-:S04]  /*0d10*/  FFMA R2, R9, R9, R2 ;  /* 0x0000000909027223 */ /* 0x000fc80000000002 */
[----:B------:R-:W-:Y:S01]  /*0d20*/  FFMA R2, R7, R7, R2 ;  /* 0x0000000707027223 */ /* 0x000fe20000000002 */
[----:B------:R-:W-:Y:S06]  /*0d30*/  @!P2 BRA `(.L_x_20) ;  /* 0xfffffffc008ca947 */ /* 0x000fec000383ffff */
.L_x_19:
[----:B------:R-:W-:-:S04]  /*0d40*/  IADD3 R3, PT, PT, R15, -UR5, RZ ;  /* 0x800000050f037c10 */ /* 0x000fc8000fffe0ff */
[----:B------:R-:W-:-:S13]  /*0d50*/  ISETP.GT.AND P2, PT, R3, 0x1, PT ;  /* 0x000000010300780c */ /* 0x000fda0003f44270 */
[----:B------:R-:W-:Y:S05]  /*0d60*/  @!P2 BRA `(.L_x_21) ;  /* 0x00000000004ca947 */ /* 0x000fea0003800000 */
[----:B-1----:R-:W0:Y:S01]  /*0d70*/  LDC.64 R6, c[0x0][0x388] ;  /* 0x0000e200ff067b82 */ /* 0x002e220000000a00 */
[----:B------:R-:W-:Y:S02]  /*0d80*/  UIADD3 UR7, UPT, UPT, UR5, 0x1, URZ ;  /* 0x0000000105077890 */ /* 0x000fe4000fffe0ff */
[----:B------:R-:W-:-:S04]  /*0d90*/  IMAD R5, R14, R15, UR5 ;  /* 0x000000050e057e24 */ /* 0x000fc8000f8e020f */
[----:B------:R-:W-:Y:S02]  /*0da0*/  IMAD R3, R14, R15, UR7 ;  /* 0x000000070e037e24 */ /* 0x000fe4000f8e020f */
[----:B0-----:R-:W-:-:S04]  /*0db0*/  IMAD.WIDE R4, R5, 0x4, R6 ;  /* 0x0000000405047825 */ /* 0x001fc800078e0206 */
[----:B------:R-:W-:Y:S02]  /*0dc0*/  IMAD.WIDE R6, R3, 0x4, R6 ;  /* 0x0000000403067825 */ /* 0x000fe400078e0206 */
[----:B------:R-:W2:Y:S04]  /*0dd0*/  LDG.E R5, desc[UR10][R4.64] ;  /* 0x0000000a04057981 */ /* 0x000ea8000c1e1900 */
[----:B------:R-:W3:Y:S01]  /*0de0*/  LDG.E R6, desc[UR10][R6.64] ;  /* 0x0000000a06067981 */ /* 0x000ee2000c1e1900 */
[----:B------:R-:W0:Y:S01]  /*0df0*/  S2UR UR8, SR_CgaCtaId ;  /* 0x00000000000879c3 */ /* 0x000e220000008800 */
[----:B------:R-:W-:Y:S01]  /*0e00*/  UMOV UR7, 0x400 ;  /* 0x0000040000077882 */ /* 0x000fe20000000000 */
[----:B------:R-:W-:Y:S01]  /*0e10*/  PLOP3.LUT P0, PT, PT, PT, PT, 0x8, 0x80 ;  /* 0x000000000080781c */ /* 0x000fe20003f0e170 */
[----:B0-----:R-:W-:-:S04]  /*0e20*/  ULEA UR7, UR8, UR7, 0x18 ;  /* 0x0000000708077291 */ /* 0x001fc8000f8ec0ff */
[----:B------:R-:W-:Y:S02]  /*0e30*/  ULEA UR7, UR5, UR7, 0x2 ;  /* 0x0000000705077291 */ /* 0x000fe4000f8e10ff */
[----:B------:R-:W-:-:S07]  /*0e40*/  UIADD3 UR5, UPT, UPT, UR5, 0x2, URZ ;  /* 0x0000000205057890 */ /* 0x000fce000fffe0ff */
[----:B------:R-:W2:Y:S02]  /*0e50*/  LDS.64 R8, [UR7] ;  /* 0x00000007ff087984 */ /* 0x000ea40008000a00 */
[----:B--2---:R-:W-:Y:S01]  /*0e60*/  FADD R3, R8, -R5 ;  /* 0x8000000508037221 */ /* 0x004fe20000000000 */
[----:B---3--:R-:W-:-:S03]  /*0e70*/  FADD R9, -R6, R9 ;  /* 0x0000000906097221 */ /* 0x008fc60000000100 */
[----:B------:R-:W-:-:S04]  /*0e80*/  FFMA R2, R3, R3, R2 ;  /* 0x0000000303027223 */ /* 0x000fc80000000002 */
[----:B------:R-:W-:-:S07]  /*0e90*/  FFMA R2, R9, R9, R2 ;  /* 0x0000000909027223 */ /* 0x000fce0000000002 */
.L_x_21:
[----:B------:R-:W-:-:S13]  /*0ea0*/  ISETP.GT.OR P0, PT, R15, UR5, P0 ;  /* 0x000000050f007c0c */ /* 0x000fda0008704670 */
[----:B------:R-:W-:Y:S05]  /*0eb0*/  @!P0 BRA `(.L_x_18) ;  /* 0x00000000002c8947 */ /* 0x000fea0003800000 */
[----:B-1----:R-:W0:Y:S01]  /*0ec0*/  LDC.64 R4, c[0x0][0x388] ;  /* 0x0000e200ff047b82 */ /* 0x002e220000000a00 */
[----:B------:R-:W-:-:S04]  /*0ed0*/  IMAD R15, R14, R15, UR5 ;  /* 0x000000050e0f7e24 */ /* 0x000fc8000f8e020f */
[----:B0-----:R-:W-:-:S06]  /*0ee0*/  IMAD.WIDE R4, R15, 0x4, R4 ;  /* 0x000000040f047825 */ /* 0x001fcc00078e0204 */
[----:B------:R-:W2:Y:S01]  /*0ef0*/  LDG.E R4, desc[UR10][R4.64] ;  /* 0x0000000a04047981 */ /* 0x000ea2000c1e1900 */
[----:B------:R-:W0:Y:S01]  /*0f00*/  S2UR UR8, SR_CgaCtaId ;  /* 0x00000000000879c3 */ /* 0x000e220000008800 */
[----:B------:R-:W-:Y:S02]  /*0f10*/  UMOV UR7, 0x400 ;  /* 0x0000040000077882 */ /* 0x000fe40000000000 */
[----:B0-----:R-:W-:-:S04]  /*0f20*/  ULEA UR7, UR8, UR7, 0x18 ;  /* 0x0000000708077291 */ /* 0x001fc8000f8ec0ff */
[----:B------:R-:W-:-:S09]  /*0f30*/  ULEA UR5, UR5, UR7, 0x2 ;  /* 0x0000000705057291 */ /* 0x000fd2000f8e10ff */
[----:B------:R-:W2:Y:S02]  /*0f40*/  LDS R3, [UR5] ;  /* 0x00000005ff037984 */ /* 0x000ea40008000800 */
[----:B--2---:R-:W-:-:S04]  /*0f50*/  FADD R3, R3, -R4 ;  /* 0x8000000403037221 */ /* 0x004fc80000000000 */
[----:B------:R-:W-:-:S07]  /*0f60*/  FFMA R2, R3, R3, R2 ;  /* 0x0000000303027223 */ /* 0x000fce0000000002 */
.L_x_18:
[----:B------:R-:W-:Y:S05]  /*0f70*/  BSYNC.RECONVERGENT B0 ;  /* 0x0000000000007941 */ /* 0x000fea0003800200 */
.L_x_17:
[----:B------:R-:W0:Y:S02]  /*0f80*/  LDC R7, c[0x0][0x390] ;  /* 0x0000e400ff077b82 */ /* 0x000e240000000800 */
[----:B0-----:R-:W-:-:S13]  /*0f90*/  ISETP.GE.AND P0, PT, R14, R7, PT ;  /* 0x000000070e00720c */ /* 0x001fda0003f06270 */
[----:B-1----:R-:W0:Y:S01]  /*0fa0*/  @!P0 LDC.64 R4, c[0x0][0x380] ;  /* 0x0000e000ff048b82 */ /* 0x002e220000000a00 */
[----:B------:R-:W-:Y:S01]  /*0fb0*/  @!P0 IMAD R3, R14, R7, UR4 ;  /* 0x000000040e038e24 */ /* 0x000fe2000f8e0207 */
[----:B------:R-:W-:-:S03]  /*0fc0*/  UIADD3 UR4, UPT, UPT, UR4, 0x1, URZ ;  /* 0x0000000104047890 */ /* 0x000fc6000fffe0ff */
[----:B0-----:R-:W-:-:S05]  /*0fd0*/  @!P0 IMAD.WIDE R4, R3, 0x4, R4 ;  /* 0x0000000403048825 */ /* 0x001fca00078e0204 */
[----:B------:R0:W-:Y:S01]  /*0fe0*/  @!P0 STG.E desc[UR10][R4.64], R2 ;  /* 0x0000000204008986 */ /* 0x0001e2000c10190a */
[----:B------:R-:W-:Y:S01]  /*0ff0*/  BAR.SYNC.DEFER_BLOCKING 0x0 ;  /* 0x0000000000007b1d */ /* 0x000fe20000010000 */
[----:B------:R-:W-:-:S13]  /*1000*/  ISETP.NE.AND P0, PT, R7, UR4, PT ;  /* 0x0000000407007c0c */ /* 0x000fda000bf05270 */
[----:B0-----:R-:W-:Y:S05]  /*1010*/  @P0 BRA `(.L_x_22) ;  /* 0xfffffff000480947 */ /* 0x001fea000383ffff */
[----:B------:R-:W-:Y:S05]  /*1020*/  EXIT ;  /* 0x000000000000794d */ /* 0x000fea0003800000 */
.L_x_23:
        /* <DEDUP_REMOVED lines=13> */
.L_x_98:


//--------------------- .text._Z37matrix_euclidean_distance_kernel_fastPfS_ii --------------------------
	.section	.text._Z37matrix_euclidean_distance_kernel_fastPfS_ii,"ax",@progbits
	.align	128
        .global         _Z37matrix_euclidean_distance_kernel_fastPfS_ii
        .type           _Z37matrix_euclidean_distance_kernel_fastPfS_ii,@function
        .size           _Z37matrix_euclidean_distance_kernel_fastPfS_ii,(.L_x_99 - _Z37matrix_euclidean_distance_kernel_fastPfS_ii)
        .other          _Z37matrix_euclidean_distance_kernel_fastPfS_ii,@"STO_CUDA_ENTRY STV_DEFAULT"
_Z37matrix_euclidean_distance_kernel_fastPfS_ii:
.text._Z37matrix_euclidean_distance_kernel_fastPfS_ii:
        /* <DEDUP_REMOVED lines=29> */
.L_x_25:
        /* <DEDUP_REMOVED lines=117> */
.L_x_24:
        /* <DEDUP_REMOVED lines=8> */
.L_x_26:
        /* <DEDUP_REMOVED lines=14> */
.L_x_99:


//--------------------- .text._Z18reduce_cols_ZtildePfPjPKfjS2_jjj --------------------------
	.section	.text._Z18reduce_cols_ZtildePfPjPKfjS2_jjj,"ax",@progbits
	.align	128
        .global         _Z18reduce_cols_ZtildePfPjPKfjS2_jjj
        .type           _Z18reduce_cols_ZtildePfPjPKfjS2_jjj,@function
        .size           _Z18reduce_cols_ZtildePfPjPKfjS2_jjj,(.L_x_95 - _Z18reduce_cols_ZtildePfPjPKfjS2_jjj)
        .other          _Z18reduce_cols_ZtildePfPjPKfjS2_jjj,@"STO_CUDA_ENTRY STV_DEFAULT"
_Z18reduce_cols_ZtildePfPjPKfjS2_jjj:
.text._Z18reduce_cols_ZtildePfPjPKfjS2_jjj:
[----:B------:R-:W-:Y:S01]  /*0000*/  LDC R1, c[0x0][0x37c] ;  /* 0x0000df00ff017b82 */ /* 0x000fe20000000800 */
[----:B------:R-:W0:Y:S01]  /*0010*/  S2R R10, SR_CTAID.Y ;  /* 0x00000000000a7919 */ /* 0x000e220000002600 */
[----:B------:R-:W0:Y:S01]  /*0020*/  LDCU UR4, c[0x0][0x364] ;  /* 0x00006c80ff0477ac */ /* 0x000e220008000800 */
[----:B------:R-:W0:Y:S01]  /*0030*/  S2R R3, SR_TID.Y ;  /* 0x0000000000037919 */ /* 0x000e220000002200 */
[----:B------:R-:W1:Y:S01]  /*0040*/  LDCU UR5, c[0x0][0x3ac] ;  /* 0x00007580ff0577ac */ /* 0x000e620008000800 */
[----:B0-----:R-:W-:-:S05]  /*0050*/  IMAD R10, R10, UR4, R3 ;  /* 0x000000040a0a7c24 */ /* 0x001fca000f8e0203 */
[----:B-1----:R-:W-:-:S13]  /*0060*/  ISETP.GE.U32.AND P0, PT, R10, UR5, PT ;  /* 0x000000050a007c0c */ /* 0x002fda000bf06070 */
[----:B------:R-:W-:Y:S05]  /*0070*/  @P0 EXIT ;  /* 0x000000000000094d */ /* 0x000fea0003800000 */
[----:B------:R-:W0:Y:S01]  /*0080*/  LDCU UR6, c[0x0][0x3a8] ;  /* 0x00007500ff0677ac */ /* 0x000e220008000800 */
[----:B------:R-:W-:Y:S02]  /*0090*/  IMAD.MOV.U32 R9, RZ, RZ, RZ ;  /* 0x000000ffff097224 */ /* 0x000fe400078e00ff */
[----:B------:R-:W-:Y:S01]  /*00a0*/  IMAD.MOV.U32 R8, RZ, RZ, 0x4eff0000 ;  /* 0x4eff0000ff087424 */ /* 0x000fe200078e00ff */
[----:B------:R-:W1:Y:S01]  /*00b0*/  LDCU.64 UR4, c[0x0][0x358] ;  /* 0x00006b00ff0477ac */ /* 0x000e620008000a00 */
[----:B0-----:R-:W-:-:S09]  /*00c0*/  UISETP.NE.AND UP0, UPT, UR6, URZ, UPT ;  /* 0x000000ff0600728c */ /* 0x001fd2000bf05270 */
[----:B-1----:R-:W-:Y:S05]  /*00d0*/  BRA.U !UP0, `(.L_x_27) ;  /* 0x0000001108b07547 */ /* 0x002fea000b800000 */
[----:B------:R-:W0:Y:S08]  /*00e0*/  LDC.64 R12, c[0x0][0x3a0] ;  /* 0x0000e800ff0c7b82 */ /* 0x000e300000000a00 */
[----:B------:R-:W1:Y:S08]  /*00f0*/  LDC R11, c[0x0][0x398] ;  /* 0x0000e600ff0b7b82 */ /* 0x000e700000000800 */
[----:B------:R-:W2:Y:S01]  /*0100*/  LDC.64 R14, c[0x0][0x390] ;  /* 0x0000e400ff0e7b82 */ /* 0x000ea20000000a00 */
[----:B0-----:R-:W-:-:S05]  /*0110*/  IMAD.WIDE.U32 R12, R10, 0x4, R12 ;  /* 0x000000040a0c7825 */ /* 0x001fca00078e000c */
[----:B------:R0:W5:Y:S01]  /*0120*/  LDG.E R7, desc[UR4][R12.64] ;  /* 0x000000040c077981 */ /* 0x000162000c1e1900 */
[----:B------:R-:W-:Y:S02]  /*0130*/  IMAD.MOV.U32 R8, RZ, RZ, 0x4eff0000 ;  /* 0x4eff0000ff087424 */ /* 0x000fe400078e00ff */
[CC--:B-1----:R-:W-:Y:S01]  /*0140*/  IMAD R5, R10.reuse, R11.reuse, RZ ;  /* 0x0000000b0a057224 */ /* 0x0c2fe200078e02ff */
[C---:B------:R-:W-:Y:S01]  /*0150*/  LOP3.LUT R3, R11.reuse, 0x3, RZ, 0xc0, !PT ;  /* 0x000000030b037812 */ /* 0x040fe200078ec0ff */
[----:B------:R-:W-:Y:S02]  /*0160*/  IMAD.MOV.U32 R6, RZ, RZ, RZ ;  /* 0x000000ffff067224 */ /* 0x000fe400078e00ff */
[----:B------:R-:W-:Y:S02]  /*0170*/  IMAD.MOV.U32 R9, RZ, RZ, RZ ;  /* 0x000000ffff097224 */ /* 0x000fe400078e00ff */
[----:B------:R-:W-:Y:S02]  /*0180*/  VIADD R4, R11, 0xffffffff ;  /* 0xffffffff0b047836 */ /* 0x000fe40000000000 */
[----:B------:R-:W-:-:S02]  /*0190*/  IMAD R2, R10, R11, R11 ;  /* 0x0000000b0a027224 */ /* 0x000fc400078e020b */
[C---:B------:R-:W-:Y:S02]  /*01a0*/  IMAD.IADD R0, R5.reuse, 0x1, R11 ;  /* 0x0000000105007824 */ /* 0x040fe400078e020b */
[----:B0-2---:R-:W-:-:S07]  /*01b0*/  IMAD.WIDE.U32 R14, R5, 0x4, R14 ;  /* 0x00000004050e7825 */ /* 0x005fce00078e000e */
.L_x_59:
[----:B------:R-:W-:Y:S01]  /*01c0*/  ISETP.GE.U32.AND P0, PT, R5, R0, PT ;  /* 0x000000000500720c */ /* 0x000fe20003f06070 */
[----:B------:R-:W-:Y:S01]  /*01d0*/  BSSY.RECONVERGENT B0, `(.L_x_28) ;  /* 0x0000110000007945 */ /* 0x000fe20003800200 */
[----:B------:R-:W-:-:S11]  /*01e0*/  IMAD.MOV.U32 R37, RZ, RZ, RZ ;  /* 0x000000ffff257224 */ /* 0x000fd600078e00ff */
[----:B------:R-:W-:Y:S05]  /*01f0*/  @P0 BRA `(.L_x_29) ;  /* 0x0000001000340947 */ /* 0x000fea0003800000 */
[----:B------:R-:W0:Y:S01]  /*0200*/  LDCU UR6, c[0x0][0x398] ;  /* 0x00007300ff0677ac */ /* 0x000e220008000800 */
[----:B------:R-:W-:Y:S01]  /*0210*/  ISETP.NE.AND P0, PT, R3, RZ, PT ;  /* 0x000000ff0300720c */ /* 0x000fe20003f05270 */
[----:B------:R-:W-:Y:S02]  /*0220*/  IMAD.MOV.U32 R37, RZ, RZ, RZ ;  /* 0x000000ffff257224 */ /* 0x000fe400078e00ff */
[----:B------:R-:W-:Y:S02]  /*0230*/  IMAD.MOV.U32 R23, RZ, RZ, R5 ;  /* 0x000000ffff177224 */ /* 0x000fe400078e0005 */
[----:B0-----:R-:W-:-:S04]  /*0240*/  IMAD R11, R6, UR6, RZ ;  /* 0x00000006060b7c24 */ /* 0x001fc8000f8e02ff */
[----:B------:R-:W-:-:S04]  /*0250*/  IMAD.MOV.U32 R21, RZ, RZ, R11 ;  /* 0x000000ffff157224 */ /* 0x000fc800078e000b */
[----:B------:R-:W-:Y:S05]  /*0260*/  @!P0 BRA `(.L_x_30) ;  /* 0x0000000400b88947 */ /* 0x000fea0003800000 */
[----:B------:R-:W0:Y:S01]  /*0270*/  LDC.64 R18, c[0x0][0x390] ;  /* 0x0000e400ff127b82 */ /* 0x000e220000000a00 */
[----:B------:R-:W2:Y:S01]  /*0280*/  LDG.E R13, desc[UR4][R14.64] ;  /* 0x000000040e0d7981 */ /* 0x000ea2000c1e1900 */
[----:B0-----:R-:W-:-:S06]  /*0290*/  IMAD.WIDE.U32 R18, R11, 0x4, R18 ;  /* 0x000000040b127825 */ /* 0x001fcc00078e0012 */
[----:B------:R-:W2:Y:S01]  /*02a0*/  LDG.E R18, desc[UR4][R18.64] ;  /* 0x0000000412127981 */ /* 0x000ea2000c1e1900 */
[----:B------:R-:W-:Y:S01]  /*02b0*/  BSSY.RECONVERGENT B1, `(.L_x_31) ;  /* 0x0000006000017945 */ /* 0x000fe20003800200 */
[----:B------:R-:W-:Y:S01]  /*02c0*/  MOV R12, 0x310 ;  /* 0x00000310000c7802 */ /* 0x000fe20000000f00 */
[----:B--2---:R-:W-:-:S04]  /*02d0*/  FADD R13, R13, -R18 ;  /* 0x800000120d0d7221 */ /* 0x004fc80000000000 */
[----:B------:R-:W0:Y:S02]  /*02e0*/  F2F.F64.F32 R16, R13 ;  /* 0x0000000d00107310 */ /* 0x000e240000201800 */
[----:B0-----:R-:W-:-:S11]  /*02f0*/  DADD R24, -RZ, |R16| ;  /* 0x00000000ff187229 */ /* 0x001fd60000000510 */
[----:B-----5:R-:W-:Y:S05]  /*0300*/  CALL.REL.NOINC `($_Z18reduce_cols_ZtildePfPjPKfjS2_jjj$__internal_accurate_pow) ;  /* 0x0000001000407944 */ /* 0x020fea0003c00000 */
[----:B------:R-:W-:Y:S05]  /*0310*/  BSYNC.RECONVERGENT B1 ;  /* 0x0000000000017941 */ /* 0x000fea0003800200 */
.L_x_31:
[----:B------:R-:W-:Y:S01]  /*0320*/  DADD R20, R16, 2 ;  /* 0x4000000010147429 */ /* 0x000fe20000000000 */
[----:B------:R-:W-:Y:S01]  /*0330*/  FSETP.NEU.AND P0, PT, R13, RZ, PT ;  /* 0x000000ff0d00720b */ /* 0x000fe20003f0d000 */
[----:B------:R-:W-:Y:S03]  /*0340*/  BSSY.RECONVERGENT B1, `(.L_x_32) ;  /* 0x000000e000017945 */ /* 0x000fe60003800200 */
[----:B------:R-:W-:Y:S02]  /*0350*/  FSEL R18, R18, RZ, P0 ;  /* 0x000000ff12127208 */ /* 0x000fe40000000000 */
[----:B------:R-:W-:-:S03]  /*0360*/  FSEL R19, R22, RZ, P0 ;  /* 0x000000ff16137208 */ /* 0x000fc60000000000 */
[----:B------:R-:W-:-:S04]  /*0370*/  LOP3.LUT R20, R21, 0x7ff00000, RZ, 0xc0, !PT ;  /* 0x7ff0000015147812 */ /* 0x000fc800078ec0ff */
[----:B------:R-:W-:-:S13]  /*0380*/  ISETP.NE.AND P1, PT, R20, 0x7ff00000, PT ;  /* 0x7ff000001400780c */ /* 0x000fda0003f25270 */
[----:B------:R-:W-:Y:S05]  /*0390*/  @P1 BRA `(.L_x_33) ;  /* 0x0000000000201947 */ /* 0x000fea0003800000 */
[----:B------:R-:W-:-:S13]  /*03a0*/  FSETP.NAN.AND P0, PT, R13, R13, PT ;  /* 0x0000000d0d00720b */ /* 0x000fda0003f08000 */
[----:B------:R-:W-:Y:S05]  /*03b0*/  @P0 BRA `(.L_x_34) ;  /* 0x0000000000140947 */ /* 0x000fea0003800000 */
[----:B------:R-:W-:-:S14]  /*03c0*/  DSETP.NEU.AND P0, PT, |R16|, +INF , PT ;  /* 0x7ff000001000742a */ /* 0x000fdc0003f0d200 */
[----:B------:R-:W-:Y:S05]  /*03d0*/  @P0 BRA `(.L_x_33) ;  /* 0x0000000000100947 */ /* 0x000fea0003800000 */
[----:B------:R-:W-:Y:S02]  /*03e0*/  IMAD.MOV.U32 R18, RZ, RZ, 0x0 ;  /* 0x00000000ff127424 */ /* 0x000fe400078e00ff */
[----:B------:R-:W-:Y:S01]  /*03f0*/  IMAD.MOV.U32 R19, RZ, RZ, 0x7ff00000 ;  /* 0x7ff00000ff137424 */ /* 0x000fe200078e00ff */
[----:B------:R-:W-:Y:S06]  /*0400*/  BRA `(.L_x_33) ;  /* 0x0000000000047947 */ /* 0x000fec0003800000 */
.L_x_34:
[----:B------:R-:W-:-:S11]  /*0410*/  DADD R18, R16, 2 ;  /* 0x4000000010127429 */ /* 0x000fd60000000000 */
.L_x_33:
[----:B------:R-:W-:Y:S05]  /*0420*/  BSYNC.RECONVERGENT B1 ;  /* 0x0000000000017941 */ /* 0x000fea0003800200 */
.L_x_32:
[----:B------:R-:W-:Y:S01]  /*0430*/  DADD R18, RZ, R18 ;  /* 0x00000000ff127229 */ /* 0x000fe20000000012 */
[----:B------:R-:W-:Y:S01]  /*0440*/  ISETP.NE.AND P1, PT, R3, 0x1, PT ;  /* 0x000000010300780c */ /* 0x000fe20003f25270 */
[----:B------:R-:W-:Y:S01]  /*0450*/  VIADD R23, R5, 0x1 ;  /* 0x0000000105177836 */ /* 0x000fe20000000000 */
[----:B------:R-:W-:Y:S01]  /*0460*/  FSETP.NEU.AND P0, PT, R13, 1, PT ;  /* 0x3f8000000d00780b */ /* 0x000fe20003f0d000 */
[----:B------:R-:W-:-:S06]  /*0470*/  VIADD R21, R11, 0x1 ;  /* 0x000000010b157836 */ /* 0x000fcc0000000000 */
[----:B------:R-:W0:Y:S02]  /*0480*/  F2F.F32.F64 R18, R18 ;  /* 0x0000001200127310 */ /* 0x000e240000301000 */
[----:B0-----:R-:W-:Y:S02]  /*0490*/  FSEL R37, R18, 1, P0 ;  /* 0x3f80000012257808 */ /* 0x001fe40000000000 */
        /* <DEDUP_REMOVED lines=10> */
[----:B------:R-:W-:Y:S05]  /*0540*/  CALL.REL.NOINC `($_Z18reduce_cols_ZtildePfPjPKfjS2_jjj$__internal_accurate_pow) ;  /* 0x0000000c00b07944 */ /* 0x000fea0003c00000 */
[----:B------:R-:W-:Y:S05]  /*0550*/  BSYNC.RECONVERGENT B1 ;  /* 0x0000000000017941 */ /* 0x000fea0003800200 */
.L_x_35:
        /* <DEDUP_REMOVED lines=15> */
.L_x_38:
[----:B------:R-:W-:-:S11]  /*0650*/  DADD R18, R16, 2 ;  /* 0x4000000010127429 */ /* 0x000fd60000000000 */
.L_x_37:
[----:B------:R-:W-:Y:S05]  /*0660*/  BSYNC.RECONVERGENT B1 ;  /* 0x0000000000017941 */ /* 0x000fea0003800200 */
.L_x_36:
[----:B------:R-:W0:Y:S01]  /*0670*/  F2F.F64.F32 R16, R37 ;  /* 0x0000002500107310 */ /* 0x000e220000201800 */
[----:B------:R-:W-:Y:S01]  /*0680*/  FSETP.NEU.AND P0, PT, R13, 1, PT ;  /* 0x3f8000000d00780b */ /* 0x000fe20003f0d000 */
[----:B------:R-:W-:Y:S02]  /*0690*/  VIADD R23, R5, 0x2 ;  /* 0x0000000205177836 */ /* 0x000fe40000000000 */
[----:B------:R-:W-:Y:S01]  /*06a0*/  VIADD R21, R11, 0x2 ;  /* 0x000000020b157836 */ /* 0x000fe20000000000 */
[----:B------:R-:W-:Y:S02]  /*06b0*/  FSEL R12, R18, RZ, P0 ;  /* 0x000000ff120c7208 */ /* 0x000fe40000000000 */
[----:B------:R-:W-:Y:S02]  /*06c0*/  FSEL R13, R19, 1.875, P0 ;  /* 0x3ff00000130d7808 */ /* 0x000fe40000000000 */
[----:B------:R-:W-:-:S04]  /*06d0*/  ISETP.NE.AND P0, PT, R3, 0x2, PT ;  /* 0x000000020300780c */ /* 0x000fc80003f05270 */
[----:B0-----:R-:W-:-:S06]  /*06e0*/  DADD R16, R16, R12 ;  /* 0x0000000010107229 */ /* 0x001fcc000000000c */
[----:B------:R0:W1:Y:S03]  /*06f0*/  F2F.F32.F64 R37, R16 ;  /* 0x0000001000257310 */ /* 0x0000660000301000 */
[----:B------:R-:W-:Y:S05]  /*0700*/  @!P0 BRA `(.L_x_30) ;  /* 0x0000000000908947 */ /* 0x000fea0003800000 */
[----:B------:R-:W2:Y:S02]  /*0710*/  LDC.64 R12, c[0x0][0x390] ;  /* 0x0000e400ff0c7b82 */ /* 0x000ea40000000a00 */
[----:B--2---:R-:W-:Y:S02]  /*0720*/  IMAD.WIDE.U32 R18, R21, 0x4, R12 ;  /* 0x0000000415127825 */ /* 0x004fe400078e000c */
[----:B------:R-:W2:Y:S04]  /*0730*/  LDG.E R13, desc[UR4][R14.64+0x8] ;  /* 0x000008040e0d7981 */ /* 0x000ea8000c1e1900 */
[----:B------:R-:W2:Y:S01]  /*0740*/  LDG.E R18, desc[UR4][R18.64] ;  /* 0x0000000412127981 */ /* 0x000ea2000c1e1900 */
[----:B------:R-:W-:Y:S01]  /*0750*/  BSSY.RECONVERGENT B1, `(.L_x_39) ;  /* 0x0000006000017945 */ /* 0x000fe20003800200 */
[----:B------:R-:W-:Y:S01]  /*0760*/  MOV R12, 0x7b0 ;  /* 0x000007b0000c7802 */ /* 0x000fe20000000f00 */
[----:B--2---:R-:W-:-:S04]  /*0770*/  FADD R13, R13, -R18 ;  /* 0x800000120d0d7221 */ /* 0x004fc80000000000 */
[----:B0-----:R-:W0:Y:S02]  /*0780*/  F2F.F64.F32 R16, R13 ;  /* 0x0000000d00107310 */ /* 0x001e240000201800 */
[----:B0-----:R-:W-:-:S11]  /*0790*/  DADD R24, -RZ, |R16| ;  /* 0x00000000ff187229 */ /* 0x001fd60000000510 */
[----:B-1----:R-:W-:Y:S05]  /*07a0*/  CALL.REL.NOINC `($_Z18reduce_cols_ZtildePfPjPKfjS2_jjj$__internal_accurate_pow) ;  /* 0x0000000c00187944 */ /* 0x002fea0003c00000 */
[----:B------:R-:W-:Y:S05]  /*07b0*/  BSYNC.RECONVERGENT B1 ;  /* 0x0000000000017941 */ /* 0x000fea0003800200 */
.L_x_39:
        /* <DEDUP_REMOVED lines=15> */
.L_x_42:
[----:B------:R-:W-:-:S11]  /*08b0*/  DADD R18, R16, 2 ;  /* 0x4000000010127429 */ /* 0x000fd60000000000 */
.L_x_41:
[----:B------:R-:W-:Y:S05]  /*08c0*/  BSYNC.RECONVERGENT B1 ;  /* 0x0000000000017941 */ /* 0x000fea0003800200 */
.L_x_40:
[----:B------:R-:W0:Y:S01]  /*08d0*/  F2F.F64.F32 R16, R37 ;  /* 0x0000002500107310 */ /* 0x000e220000201800 */
[----:B------:R-:W-:Y:S01]  /*08e0*/  FSETP.NEU.AND P0, PT, R13, 1, PT ;  /* 0x3f8000000d00780b */ /* 0x000fe20003f0d000 */
[----:B------:R-:W-:Y:S02]  /*08f0*/  VIADD R21, R11, 0x3 ;  /* 0x000000030b157836 */ /* 0x000fe40000000000 */
[----:B------:R-:W-:Y:S01]  /*0900*/  VIADD R23, R5, 0x3 ;  /* 0x0000000305177836 */ /* 0x000fe20000000000 */
[----:B------:R-:W-:Y:S02]  /*0910*/  FSEL R12, R18, RZ, P0 ;  /* 0x000000ff120c7208 */ /* 0x000fe40000000000 */
[----:B------:R-:W-:-:S06]  /*0920*/  FSEL R13, R19, 1.875, P0 ;  /* 0x3ff00000130d7808 */ /* 0x000fcc0000000000 */
[----:B0-----:R-:W-:-:S06]  /*0930*/  DADD R12, R16, R12 ;  /* 0x00000000100c7229 */ /* 0x001fcc000000000c */
[----:B------:R2:W3:Y:S05]  /*0940*/  F2F.F32.F64 R37, R12 ;  /* 0x0000000c00257310 */ /* 0x0004ea0000301000 */
.L_x_30:
[----:B------:R-:W-:-:S13]  /*0950*/  ISETP.GE.U32.AND P0, PT, R4, 0x3, PT ;  /* 0x000000030400780c */ /* 0x000fda0003f06070 */
[----:B------:R-:W-:Y:S05]  /*0960*/  @!P0 BRA `(.L_x_29) ;  /* 0x0000000800588947 */ /* 0x000fea0003800000 */
[----:B0-----:R-:W0:Y:S01]  /*0970*/  LDC.64 R16, c[0x0][0x390] ;  /* 0x0000e400ff107b82 */ /* 0x001e220000000a00 */
[----:B--2---:R-:W-:Y:S02]  /*0980*/  IMAD.IADD R13, R23, 0x1, -R2 ;  /* 0x00000001170d7824 */ /* 0x004fe400078e0a02 */
[----:B------:R-:W-:Y:S02]  /*0990*/  VIADD R11, R21, 0x1 ;  /* 0x00000001150b7836 */ /* 0x000fe40000000000 */
[----:B0-----:R-:W-:-:S03]  /*09a0*/  IMAD.WIDE.U32 R16, R23, 0x4, R16 ;  /* 0x0000000417107825 */ /* 0x001fc600078e0010 */
[----:B------:R-:W-:-:S05]  /*09b0*/  IADD3 R16, P0, PT, R16, 0x8, RZ ;  /* 0x0000000810107810 */ /* 0x000fca0007f1e0ff */
[----:B------:R-:W-:-:S08]  /*09c0*/  IMAD.X R23, RZ, RZ, R17, P0 ;  /* 0x000000ffff177224 */ /* 0x000fd000000e0611 */
.L_x_58:
[----:B0-----:R-:W0:Y:S01]  /*09d0*/  LDC.64 R18, c[0x0][0x390] ;  /* 0x0000e400ff127b82 */ /* 0x001e220000000a00 */
[----:B------:R-:W-:-:S04]  /*09e0*/  VIADD R17, R11, 0xffffffff ;  /* 0xffffffff0b117836 */ /* 0x000fc80000000000 */
[----:B0-----:R-:W-:-:S04]  /*09f0*/  IMAD.WIDE.U32 R18, R17, 0x4, R18 ;  /* 0x0000000411127825 */ /* 0x001fc800078e0012 */
[----:B------:R-:W-:Y:S02]  /*0a00*/  IMAD.MOV.U32 R17, RZ, RZ, R23 ;  /* 0x000000ffff117224 */ /* 0x000fe400078e0017 */
[----:B------:R-:W2:Y:S04]  /*0a10*/  LDG.E R19, desc[UR4][R18.64] ;  /* 0x0000000412137981 */ /* 0x000ea8000c1e1900 */
[----:B------:R-:W2:Y:S01]  /*0a20*/  LDG.E R36, desc[UR4][R16.64+-0x8] ;  /* 0xfffff80410247981 */ /* 0x000ea2000c1e1900 */
[----:B------:R-:W-:Y:S01]  /*0a30*/  BSSY.RECONVERGENT B1, `(.L_x_43) ;  /* 0x0000006000017945 */ /* 0x000fe20003800200 */
[----:B------:R-:W-:Y:S01]  /*0a40*/  MOV R12, 0xa90 ;  /* 0x00000a90000c7802 */ /* 0x000fe20000000f00 */
[----:B--2---:R-:W-:-:S04]  /*0a50*/  FADD R36, R36, -R19 ;  /* 0x8000001324247221 */ /* 0x004fc80000000000 */
[----:B------:R-:W0:Y:S02]  /*0a60*/  F2F.F64.F32 R40, R36 ;  /* 0x0000002400287310 */ /* 0x000e240000201800 */
[----:B0---4-:R-:W-:-:S11]  /*0a70*/  DADD R24, -RZ, |R40| ;  /* 0x00000000ff187229 */ /* 0x011fd60000000528 */
[----:B-1-3-5:R-:W-:Y:S05]  /*0a80*/  CALL.REL.NOINC `($_Z18reduce_cols_ZtildePfPjPKfjS2_jjj$__internal_accurate_pow) ;  /* 0x0000000800607944 */ /* 0x02afea0003c00000 */
[----:B------:R-:W-:Y:S05]  /*0a90*/  BSYNC.RECONVERGENT B1 ;  /* 0x0000000000017941 */ /* 0x000fea0003800200 */
.L_x_43:
[----:B------:R-:W0:Y:S01]  /*0aa0*/  LDC.64 R26, c[0x0][0x390] ;  /* 0x0000e400ff1a7b82 */ /* 0x000e220000000a00 */
[----:B------:R-:W2:Y:S01]  /*0ab0*/  LDG.E R35, desc[UR4][R16.64+-0x4] ;  /* 0xfffffc0410237981 */ /* 0x000ea2000c1e1900 */
[----:B0-----:R-:W-:-:S06]  /*0ac0*/  IMAD.WIDE.U32 R26, R11, 0x4, R26 ;  /* 0x000000040b1a7825 */ /* 0x001fcc00078e001a */
[----:B------:R-:W2:Y:S01]  /*0ad0*/  LDG.E R26, desc[UR4][R26.64] ;  /* 0x000000041a1a7981 */ /* 0x000ea2000c1e1900 */
[----:B------:R-:W-:Y:S01]  /*0ae0*/  DADD R24, R40, 2 ;  /* 0x4000000028187429 */ /* 0x000fe20000000000 */
[----:B------:R0:W1:Y:S09]  /*0af0*/  F2F.F64.F32 R20, R37 ;  /* 0x0000002500147310 */ /* 0x0000720000201800 */
[----:B------:R-:W-:-:S04]  /*0b00*/  LOP3.LUT R24, R25, 0x7ff00000, RZ, 0xc0, !PT ;  /* 0x7ff0000019187812 */ /* 0x000fc800078ec0ff */
[----:B------:R-:W-:Y:S01]  /*0b10*/  ISETP.NE.AND P2, PT, R24, 0x7ff00000, PT ;  /* 0x7ff000001800780c */ /* 0x000fe20003f45270 */
[----:B------:R-:W-:Y:S01]  /*0b20*/  BSSY.RECONVERGENT B1, `(.L_x_44) ;  /* 0x000000e000017945 */ /* 0x000fe20003800200 */
[C---:B------:R-:W-:Y:S02]  /*0b30*/  FSETP.NEU.AND P1, PT, R36.reuse, RZ, PT ;  /* 0x000000ff2400720b */ /* 0x040fe40003f2d000 */
[----:B------:R-:W-:Y:S02]  /*0b40*/  FSETP.NEU.AND P0, PT, R36, 1, PT ;  /* 0x3f8000002400780b */ /* 0x000fe40003f0d000 */
[----:B------:R-:W-:Y:S02]  /*0b50*/  FSEL R18, R18, RZ, P1 ;  /* 0x000000ff12127208 */ /* 0x000fe40000800000 */
[----:B------:R-:W-:Y:S01]  /*0b60*/  FSEL R19, R22, RZ, P1 ;  /* 0x000000ff16137208 */ /* 0x000fe20000800000 */
[----:B--2---:R-:W-:-:S04]  /*0b70*/  FADD R35, R35, -R26 ;  /* 0x8000001a23237221 */ /* 0x004fc80000000000 */
[----:B------:R0:W2:Y:S01]  /*0b80*/  F2F.F64.F32 R38, R35 ;  /* 0x0000002300267310 */ /* 0x0000a20000201800 */
[----:B-1----:R-:W-:Y:S05]  /*0b90*/  @P2 BRA `(.L_x_45) ;  /* 0x0000000000182947 */ /* 0x002fea0003800000 */
[----:B------:R-:W-:-:S13]  /*0ba0*/  FSETP.NAN.AND P1, PT, R36, R36, PT ;  /* 0x000000242400720b */ /* 0x000fda0003f28000 */
[----:B------:R-:W-:Y:S01]  /*0bb0*/  @P1 DADD R18, R40, 2 ;  /* 0x4000000028121429 */ /* 0x000fe20000000000 */
[----:B------:R-:W-:Y:S10]  /*0bc0*/  @P1 BRA `(.L_x_45) ;  /* 0x00000000000c1947 */ /* 0x000ff40003800000 */
[----:B------:R-:W-:-:S14]  /*0bd0*/  DSETP.NEU.AND P1, PT, |R40|, +INF , PT ;  /* 0x7ff000002800742a */ /* 0x000fdc0003f2d200 */
[----:B------:R-:W-:Y:S02]  /*0be0*/  @!P1 IMAD.MOV.U32 R18, RZ, RZ, 0x0 ;  /* 0x00000000ff129424 */ /* 0x000fe400078e00ff */
[----:B------:R-:W-:-:S07]  /*0bf0*/  @!P1 IMAD.MOV.U32 R19, RZ, RZ, 0x7ff00000 ;  /* 0x7ff00000ff139424 */ /* 0x000fce00078e00ff */
.L_x_45:
[----:B------:R-:W-:Y:S05]  /*0c00*/  BSYNC.RECONVERGENT B1 ;  /* 0x0000000000017941 */ /* 0x000fea0003800200 */
.L_x_44:
[----:B------:R-:W-:Y:S01]  /*0c10*/  FSEL R18, R18, RZ, P0 ;  /* 0x000000ff12127208 */ /* 0x000fe20000000000 */
[----:B--2---:R-:W-:Y:S01]  /*0c20*/  DADD R24, -RZ, |R38| ;  /* 0x00000000ff187229 */ /* 0x004fe20000000526 */
[----:B------:R-:W-:Y:S01]  /*0c30*/  FSEL R19, R19, 1.875, P0 ;  /* 0x3ff0000013137808 */ /* 0x000fe20000000000 */
[----:B------:R-:W-:Y:S01]  /*0c40*/  BSSY.RECONVERGENT B1, `(.L_x_46) ;  /* 0x0000005000017945 */ /* 0x000fe20003800200 */
[----:B------:R-:W-:-:S04]  /*0c50*/  MOV R12, 0xc90 ;  /* 0x00000c90000c7802 */ /* 0x000fc80000000f00 */
[----:B------:R-:W-:-:S06]  /*0c60*/  DADD R20, R20, R18 ;  /* 0x0000000014147229 */ /* 0x000fcc0000000012 */
[----:B0-----:R0:W1:Y:S05]  /*0c70*/  F2F.F32.F64 R37, R20 ;  /* 0x0000001400257310 */ /* 0x00106a0000301000 */
[----:B01----:R-:W-:Y:S05]  /*0c80*/  CALL.REL.NOINC `($_Z18reduce_cols_ZtildePfPjPKfjS2_jjj$__internal_accurate_pow) ;  /* 0x0000000400e07944 */ /* 0x003fea0003c00000 */
[----:B------:R-:W-:Y:S05]  /*0c90*/  BSYNC.RECONVERGENT B1 ;  /* 0x0000000000017941 */ /* 0x000fea0003800200 */
.L_x_46:
        /* <DEDUP_REMOVED lines=15> */
.L_x_49:
[----:B------:R-:W-:-:S11]  /*0d90*/  DADD R18, R38, 2 ;  /* 0x4000000026127429 */ /* 0x000fd60000000000 */
.L_x_48:
[----:B------:R-:W-:Y:S05]  /*0da0*/  BSYNC.RECONVERGENT B1 ;  /* 0x0000000000017941 */ /* 0x000fea0003800200 */
.L_x_47:
[----:B------:R-:W0:Y:S01]  /*0db0*/  LDC.64 R22, c[0x0][0x390] ;  /* 0x0000e400ff167b82 */ /* 0x000e220000000a00 */
[----:B------:R-:W-:Y:S01]  /*0dc0*/  VIADD R21, R11, 0x1 ;  /* 0x000000010b157836 */ /* 0x000fe20000000000 */
[----:B------:R-:W2:Y:S03]  /*0dd0*/  LDG.E R36, desc[UR4][R16.64] ;  /* 0x0000000410247981 */ /* 0x000ea6000c1e1900 */
[----:B0-----:R-:W-:-:S06]  /*0de0*/  IMAD.WIDE.U32 R22, R21, 0x4, R22 ;  /* 0x0000000415167825 */ /* 0x001fcc00078e0016 */
[----:B------:R-:W2:Y:S01]  /*0df0*/  LDG.E R23, desc[UR4][R22.64] ;  /* 0x0000000416177981 */ /* 0x000ea2000c1e1900 */
[----:B------:R-:W0:Y:S01]  /*0e00*/  F2F.F64.F32 R20, R37 ;  /* 0x0000002500147310 */ /* 0x000e220000201800 */
[----:B------:R-:W-:-:S04]  /*0e10*/  FSETP.NEU.AND P0, PT, R35, 1, PT ;  /* 0x3f8000002300780b */ /* 0x000fc80003f0d000 */
[----:B------:R-:W-:Y:S02]  /*0e20*/  FSEL R18, R18, RZ, P0 ;  /* 0x000000ff12127208 */ /* 0x000fe40000000000 */
[----:B------:R-:W-:-:S06]  /*0e30*/  FSEL R19, R19, 1.875, P0 ;  /* 0x3ff0000013137808 */ /* 0x000fcc0000000000 */
[----:B0-----:R-:W-:-:S06]  /*0e40*/  DADD R20, R20, R18 ;  /* 0x0000000014147229 */ /* 0x001fcc0000000012 */
[----:B------:R-:W-:Y:S01]  /*0e50*/  F2F.F32.F64 R35, R20 ;  /* 0x0000001400237310 */ /* 0x000fe20000301000 */
[----:B------:R-:W-:Y:S01]  /*0e60*/  BSSY.RECONVERGENT B1, `(.L_x_50) ;  /* 0x0000006000017945 */ /* 0x000fe20003800200 */
[----:B------:R-:W-:Y:S01]  /*0e70*/  MOV R12, 0xec0 ;  /* 0x00000ec0000c7802 */ /* 0x000fe20000000f00 */
[----:B--2---:R-:W-:-:S05]  /*0e80*/  FADD R36, R36, -R23 ;  /* 0x8000001724247221 */ /* 0x004fca0000000000 */
[----:B------:R-:W0:Y:S02]  /*0e90*/  F2F.F64.F32 R38, R36 ;  /* 0x0000002400267310 */ /* 0x000e240000201800 */
[----:B0-----:R-:W-:-:S11]  /*0ea0*/  DADD R24, -RZ, |R38| ;  /* 0x00000000ff187229 */ /* 0x001fd60000000526 */
[----:B------:R-:W-:Y:S05]  /*0eb0*/  CALL.REL.NOINC `($_Z18reduce_cols_ZtildePfPjPKfjS2_jjj$__internal_accurate_pow) ;  /* 0x0000000400547944 */ /* 0x000fea0003c00000 */
[----:B------:R-:W-:Y:S05]  /*0ec0*/  BSYNC.RECONVERGENT B1 ;  /* 0x0000000000017941 */ /* 0x000fea0003800200 */
.L_x_50:
        /* <DEDUP_REMOVED lines=15> */
.L_x_53:
[----:B------:R-:W-:-:S11]  /*0fc0*/  DADD R18, R38, 2 ;  /* 0x4000000026127429 */ /* 0x000fd60000000000 */
.L_x_52:
[----:B------:R-:W-:Y:S05]  /*0fd0*/  BSYNC.RECONVERGENT B1 ;  /* 0x0000000000017941 */ /* 0x000fea0003800200 */
.L_x_51:
        /* <DEDUP_REMOVED lines=18> */
.L_x_54:
        /* <DEDUP_REMOVED lines=15> */
.L_x_57:
[----:B------:R-:W-:-:S11]  /*11f0*/  DADD R18, R38, 2 ;  /* 0x4000000026127429 */ /* 0x000fd60000000000 */
.L_x_56:
[----:B------:R-:W-:Y:S05]  /*1200*/  BSYNC.RECONVERGENT B1 ;  /* 0x0000000000017941 */ /* 0x000fea0003800200 */
.L_x_55:
[----:B------:R-:W0:Y:S01]  /*1210*/  F2F.F64.F32 R20, R36 ;  /* 0x0000002400147310 */ /* 0x000e220000201800 */
[----:B------:R-:W-:Y:S01]  /*1220*/  FSETP.NEU.AND P0, PT, R37, 1, PT ;  /* 0x3f8000002500780b */ /* 0x000fe20003f0d000 */
[----:B------:R-:W-:Y:S01]  /*1230*/  VIADD R13, R13, 0x4 ;  /* 0x000000040d0d7836 */ /* 0x000fe20000000000 */
[----:B------:R-:W-:Y:S01]  /*1240*/  IADD3 R16, P1, PT, R16, 0x10, RZ ;  /* 0x0000001010107810 */ /* 0x000fe20007f3e0ff */
[----:B------:R-:W-:Y:S01]  /*1250*/  VIADD R11, R11, 0x4 ;  /* 0x000000040b0b7836 */ /* 0x000fe20000000000 */
[----:B------:R-:W-:Y:S02]  /*1260*/  FSEL R18, R18, RZ, P0 ;  /* 0x000000ff12127208 */ /* 0x000fe40000000000 */
[----:B------:R-:W-:Y:S01]  /*1270*/  FSEL R19, R19, 1.875, P0 ;  /* 0x3ff0000013137808 */ /* 0x000fe20000000000 */
[----:B------:R-:W-:Y:S01]  /*1280*/  IMAD.X R23, RZ, RZ, R17, P1 ;  /* 0x000000ffff177224 */ /* 0x000fe200008e0611 */
[----:B------:R-:W-:-:S04]  /*1290*/  ISETP.NE.AND P0, PT, R13, RZ, PT ;  /* 0x000000ff0d00720c */ /* 0x000fc80003f05270 */
[----:B0-----:R-:W-:-:S06]  /*12a0*/  DADD R20, R20, R18 ;  /* 0x0000000014147229 */ /* 0x001fcc0000000012 */
[----:B------:R4:W0:Y:S03]  /*12b0*/  F2F.F32.F64 R37, R20 ;  /* 0x0000001400257310 */ /* 0x0008260000301000 */
[----:B------:R-:W-:Y:S05]  /*12c0*/  @P0 BRA `(.L_x_58) ;  /* 0xfffffff400c00947 */ /* 0x000fea000383ffff */
.L_x_29:
[----:B------:R-:W-:Y:S05]  /*12d0*/  BSYNC.RECONVERGENT B0 ;  /* 0x0000000000007941 */ /* 0x000fea0003800200 */
.L_x_28:
[----:B--2---:R-:W2:Y:S01]  /*12e0*/  LDC.64 R12, c[0x0][0x3a0] ;  /* 0x0000e800ff0c7b82 */ /* 0x004ea20000000a00 */
[----:B------:R-:W4:Y:S01]  /*12f0*/  LDCU UR6, c[0x0][0x3a8] ;  /* 0x00007500ff0677ac */ /* 0x000f220008000800 */
[----:B--2---:R-:W-:-:S06]  /*1300*/  IMAD.WIDE.U32 R12, R6, 0x4, R12 ;  /* 0x00000004060c7825 */ /* 0x004fcc00078e000c */
[----:B------:R-:W0:Y:S02]  /*1310*/  LDG.E R12, desc[UR4][R12.64] ;  /* 0x000000040c0c7981 */ /* 0x000e24000c1e1900 */
[----:B0----5:R-:W-:-:S04]  /*1320*/  FADD R16, -R7, R12 ;  /* 0x0000000c07107221 */ /* 0x021fc80000000100 */
[----:B-1-3--:R-:W-:-:S05]  /*1330*/  FADD R37, R16, R37 ;  /* 0x0000002510257221 */ /* 0x00afca0000000000 */
[----:B------:R-:W-:-:S04]  /*1340*/  FSETP.GEU.AND P0, PT, R37, R8, PT ;  /* 0x000000082500720b */ /* 0x000fc80003f0e000 */
[C---:B------:R-:W-:Y:S01]  /*1350*/  SEL R9, R6.reuse, R9, !P0 ;  /* 0x0000000906097207 */ /* 0x040fe20004000000 */
[----:B------:R-:W-:Y:S01]  /*1360*/  VIADD R6, R6, 0x1 ;  /* 0x0000000106067836 */ /* 0x000fe20000000000 */
[----:B------:R-:W-:-:S04]  /*1370*/  FSEL R8, R37, R8, !P0 ;  /* 0x0000000825087208 */ /* 0x000fc80004000000 */
[----:B----4-:R-:W-:-:S13]  /*1380*/  ISETP.NE.AND P1, PT, R6, UR6, PT ;  /* 0x0000000606007c0c */ /* 0x010fda000bf25270 */
[----:B------:R-:W-:Y:S05]  /*1390*/  @P1 BRA `(.L_x_59) ;  /* 0xffffffec00881947 */ /* 0x000fea000383ffff */
.L_x_27:
[----:B------:R-:W0:Y:S08]  /*13a0*/  LDC.64 R2, c[0x0][0x380] ;  /* 0x0000e000ff027b82 */ /* 0x000e300000000a00 */
[----:B------:R-:W1:Y:S01]  /*13b0*/  LDC.64 R4, c[0x0][0x388] ;  /* 0x0000e200ff047b82 */ /* 0x000e620000000a00 */
[----:B0-----:R-:W-:-:S05]  /*13c0*/  IMAD.WIDE.U32 R2, R10, 0x4, R2 ;  /* 0x000000040a027825 */ /* 0x001fca00078e0002 */
[----:B------:R-:W-:Y:S01]  /*13d0*/  STG.E desc[UR4][R2.64], R8 ;  /* 0x0000000802007986 */ /* 0x000fe2000c101904 */
[----:B-1----:R-:W-:-:S05]  /*13e0*/  IMAD.WIDE.U32 R10, R10, 0x4, R4 ;  /* 0x000000040a0a7825 */ /* 0x002fca00078e0004 */
[----:B------:R-:W-:Y:S01]  /*13f0*/  STG.E desc[UR4][R10.64], R9 ;  /* 0x000000090a007986 */ /* 0x000fe2000c101904 */
[----:B------:R-:W-:Y:S05]  /*1400*/  EXIT ;  /* 0x000000000000794d */ /* 0x000fea0003800000 */
        .type           $_Z18reduce_cols_ZtildePfPjPKfjS2_jjj$__internal_accurate_pow,@function
        .size           $_Z18reduce_cols_ZtildePfPjPKfjS2_jjj$__internal_accurate_pow,(.L_x_95 - $_Z18reduce_cols_ZtildePfPjPKfjS2_jjj$__internal_accurate_pow)
$_Z18reduce_cols_ZtildePfPjPKfjS2_jjj$__internal_accurate_pow:
[----:B------:R-:W-:Y:S01]  /*1410*/  ISETP.GT.U32.AND P0, PT, R25, 0xfffff, PT ;  /* 0x000fffff1900780c */ /* 0x000fe20003f04070 */
[--C-:B------:R-:W-:Y:S01]  /*1420*/  IMAD.MOV.U32 R18, RZ, RZ, R25.reuse ;  /* 0x000000ffff127224 */ /* 0x100fe200078e0019 */
[----:B------:R-:W-:Y:S01]  /*1430*/  UMOV UR6, 0x7d2cafe2 ;  /* 0x7d2cafe200067882 */ /* 0x000fe20000000000 */
[----:B------:R-:W-:Y:S01]  /*1440*/  UMOV UR7, 0x3eb0f5ff ;  /* 0x3eb0f5ff00077882 */ /* 0x000fe20000000000 */
[----:B------:R-:W-:Y:S01]  /*1450*/  SHF.R.U32.HI R34, RZ, 0x14, R25 ;  /* 0x00000014ff227819 */ /* 0x000fe20000011619 */
[----:B------:R-:W-:Y:S01]  /*1460*/  UMOV UR8, 0x3b39803f ;  /* 0x3b39803f00087882 */ /* 0x000fe20000000000 */
[----:B------:R-:W-:-:S07]  /*1470*/  UMOV UR9, 0x3c7abc9e ;  /* 0x3c7abc9e00097882 */ /* 0x000fce0000000000 */
[----:B------:R-:W-:-:S10]  /*1480*/  @!P0 DMUL R26, R24, 1.80143985094819840000e+16 ;  /* 0x43500000181a8828 */ /* 0x000fd40000000000 */
[----:B------:R-:W-:Y:S01]  /*1490*/  @!P0 IMAD.MOV.U32 R18, RZ, RZ, R27 ;  /* 0x000000ffff128224 */ /* 0x000fe200078e001b */
[----:B------:R-:W-:Y:S01]  /*14a0*/  @!P0 LEA.HI R34, R27, 0xffffffca, RZ, 0xc ;  /* 0xffffffca1b228811 */ /* 0x000fe200078f60ff */
[----:B------:R-:W-:-:S03]  /*14b0*/  @!P0 IMAD.MOV.U32 R24, RZ, RZ, R26 ;  /* 0x000000ffff188224 */ /* 0x000fc600078e001a */
[----:B------:R-:W-:Y:S01]  /*14c0*/  LOP3.LUT R18, R18, 0x800fffff, RZ, 0xc0, !PT ;  /* 0x800fffff12127812 */ /* 0x000fe200078ec0ff */
[----:B------:R-:W-:-:S03]  /*14d0*/  IMAD.MOV.U32 R28, RZ, RZ, R24 ;  /* 0x000000ffff1c7224 */ /* 0x000fc600078e0018 */
[----:B------:R-:W-:-:S04]  /*14e0*/  LOP3.LUT R19, R18, 0x3ff00000, RZ, 0xfc, !PT ;  /* 0x3ff0000012137812 */ /* 0x000fc800078efcff */
[----:B------:R-:W-:Y:S01]  /*14f0*/  ISETP.GE.U32.AND P1, PT, R19, 0x3ff6a09f, PT ;  /* 0x3ff6a09f1300780c */ /* 0x000fe20003f26070 */
[----:B------:R-:W-:-:S12]  /*1500*/  IMAD.MOV.U32 R29, RZ, RZ, R19 ;  /* 0x000000ffff1d7224 */ /* 0x000fd800078e0013 */
[----:B------:R-:W-:-:S04]  /*1510*/  @P1 VIADD R18, R29, 0xfff00000 ;  /* 0xfff000001d121836 */ /* 0x000fc80000000000 */
[----:B------:R-:W-:Y:S02]  /*1520*/  @P1 IMAD.MOV.U32 R29, RZ, RZ, R18 ;  /* 0x000000ffff1d1224 */ /* 0x000fe400078e0012 */
[----:B------:R-:W-:-:S04]  /*1530*/  IMAD.MOV.U32 R18, RZ, RZ, RZ ;  /* 0x000000ffff127224 */ /* 0x000fc800078e00ff */
[C---:B------:R-:W-:Y:S02]  /*1540*/  DADD R30, R28.reuse, 1 ;  /* 0x3ff000001c1e7429 */ /* 0x040fe40000000000 */
[----:B------:R-:W-:-:S04]  /*1550*/  DADD R28, R28, -1 ;  /* 0xbff000001c1c7429 */ /* 0x000fc80000000000 */
[----:B------:R-:W0:Y:S02]  /*1560*/  MUFU.RCP64H R19, R31 ;  /* 0x0000001f00137308 */ /* 0x000e240000001800 */
[----:B0-----:R-:W-:-:S08]  /*1570*/  DFMA R22, -R30, R18, 1 ;  /* 0x3ff000001e16742b */ /* 0x001fd00000000112 */
[----:B------:R-:W-:-:S08]  /*1580*/  DFMA R22, R22, R22, R22 ;  /* 0x000000161616722b */ /* 0x000fd00000000016 */
[----:B------:R-:W-:-:S08]  /*1590*/  DFMA R22, R18, R22, R18 ;  /* 0x000000161216722b */ /* 0x000fd00000000012 */
[----:B------:R-:W-:-:S08]  /*15a0*/  DMUL R18, R28, R22 ;  /* 0x000000161c127228 */ /* 0x000fd00000000000 */
[----:B------:R-:W-:-:S08]  /*15b0*/  DFMA R18, R28, R22, R18 ;  /* 0x000000161c12722b */ /* 0x000fd00000000012 */
[----:B------:R-:W-:Y:S02]  /*15c0*/  DADD R20, R28, -R18 ;  /* 0x000000001c147229 */ /* 0x000fe40000000812 */
[CC--:B------:R-:W-:Y:S02]  /*15d0*/  DMUL R30, R18.reuse, R18.reuse ;  /* 0x00000012121e7228 */ /* 0x0c0fe40000000000 */
[----:B------:R-:W-:-:S04]  /*15e0*/  DMUL R26, R18, R18 ;  /* 0x00000012121a7228 */ /* 0x000fc80000000000 */
[----:B------:R-:W-:-:S08]  /*15f0*/  DADD R20, R20, R20 ;  /* 0x0000000014147229 */ /* 0x000fd00000000014 */
[----:B------:R-:W-:Y:S01]  /*1600*/  DFMA R20, R28, -R18, R20 ;  /* 0x800000121c14722b */ /* 0x000fe20000000014 */
[----:B------:R-:W-:Y:S02]  /*1610*/  IMAD.MOV.U32 R28, RZ, RZ, 0x41ad3b5a ;  /* 0x41ad3b5aff1c7424 */ /* 0x000fe400078e00ff */
[----:B------:R-:W-:-:S05]  /*1620*/  IMAD.MOV.U32 R29, RZ, RZ, 0x3ed0f5d2 ;  /* 0x3ed0f5d2ff1d7424 */ /* 0x000fca00078e00ff */
[----:B------:R-:W-:Y:S02]  /*1630*/  DMUL R20, R22, R20 ;  /* 0x0000001416147228 */ /* 0x000fe40000000000 */
[----:B------:R-:W-:Y:S01]  /*1640*/  DFMA R28, R30, UR6, R28 ;  /* 0x000000061e1c7c2b */ /* 0x000fe2000800001c */
[----:B------:R-:W-:Y:S01]  /*1650*/  UMOV UR6, 0x75488a3f ;  /* 0x75488a3f00067882 */ /* 0x000fe20000000000 */
[----:B------:R-:W-:-:S06]  /*1660*/  UMOV UR7, 0x3ef3b20a ;  /* 0x3ef3b20a00077882 */ /* 0x000fcc0000000000 */
[----:B------:R-:W-:Y:S01]  /*1670*/  DFMA R28, R30, R28, UR6 ;  /* 0x000000061e1c7e2b */ /* 0x000fe2000800001c */
        /* <DEDUP_REMOVED lines=14> */
[----:B------:R-:W-:-:S08]  /*1760*/  DFMA R22, R30, R28, UR6 ;  /* 0x000000061e167e2b */ /* 0x000fd0000800001c */
[----:B------:R-:W-:Y:S01]  /*1770*/  DADD R24, -R22, UR6 ;  /* 0x0000000616187e29 */ /* 0x000fe20008000100 */
[----:B------:R-:W-:Y:S01]  /*1780*/  UMOV UR6, 0xb9e7b0 ;  /* 0x00b9e7b000067882 */ /* 0x000fe20000000000 */
[----:B------:R-:W-:-:S06]  /*1790*/  UMOV UR7, 0x3c46a4cb ;  /* 0x3c46a4cb00077882 */ /* 0x000fcc0000000000 */
[----:B------:R-:W-:Y:S02]  /*17a0*/  DFMA R24, R30, R28, R24 ;  /* 0x0000001c1e18722b */ /* 0x000fe40000000018 */
[----:B------:R-:W-:Y:S01]  /*17b0*/  DFMA R30, R18, R18, -R26 ;  /* 0x00000012121e722b */ /* 0x000fe2000000081a */
[----:B------:R-:W-:Y:S02]  /*17c0*/  VIADD R29, R21, 0x100000 ;  /* 0x00100000151d7836 */ /* 0x000fe40000000000 */
[----:B------:R-:W-:-:S03]  /*17d0*/  IMAD.MOV.U32 R28, RZ, RZ, R20 ;  /* 0x000000ffff1c7224 */ /* 0x000fc600078e0014 */
[----:B------:R-:W-:Y:S01]  /*17e0*/  DADD R24, R24, -UR6 ;  /* 0x8000000618187e29 */ /* 0x000fe20008000000 */
[----:B------:R-:W-:Y:S01]  /*17f0*/  UMOV UR6, 0x80000000 ;  /* 0x8000000000067882 */ /* 0x000fe20000000000 */
[----:B------:R-:W-:Y:S01]  /*1800*/  UMOV UR7, 0x43300000 ;  /* 0x4330000000077882 */ /* 0x000fe20000000000 */
[C---:B------:R-:W-:Y:S02]  /*1810*/  DFMA R28, R18.reuse, R28, R30 ;  /* 0x0000001c121c722b */ /* 0x040fe4000000001e */
[----:B------:R-:W-:-:S08]  /*1820*/  DMUL R30, R18, R26 ;  /* 0x0000001a121e7228 */ /* 0x000fd00000000000 */
[----:B------:R-:W-:-:S08]  /*1830*/  DFMA R32, R18, R26, -R30 ;  /* 0x0000001a1220722b */ /* 0x000fd0000000081e */
[----:B------:R-:W-:Y:S02]  /*1840*/  DFMA R32, R20, R26, R32 ;  /* 0x0000001a1420722b */ /* 0x000fe40000000020 */
[----:B------:R-:W-:-:S06]  /*1850*/  DADD R26, R22, R24 ;  /* 0x00000000161a7229 */ /* 0x000fcc0000000018 */
[----:B------:R-:W-:Y:S02]  /*1860*/  DFMA R28, R18, R28, R32 ;  /* 0x0000001c121c722b */ /* 0x000fe40000000020 */
[----:B------:R-:W-:-:S08]  /*1870*/  DADD R32, R22, -R26 ;  /* 0x0000000016207229 */ /* 0x000fd0000000081a */
[----:B------:R-:W-:Y:S02]  /*1880*/  DADD R32, R24, R32 ;  /* 0x0000000018207229 */ /* 0x000fe40000000020 */
[----:B------:R-:W-:-:S08]  /*1890*/  DMUL R24, R26, R30 ;  /* 0x0000001e1a187228 */ /* 0x000fd00000000000 */
[----:B------:R-:W-:-:S08]  /*18a0*/  DFMA R22, R26, R30, -R24 ;  /* 0x0000001e1a16722b */ /* 0x000fd00000000818 */
[----:B------:R-:W-:-:S08]  /*18b0*/  DFMA R22, R26, R28, R22 ;  /* 0x0000001c1a16722b */ /* 0x000fd00000000016 */
[----:B------:R-:W-:-:S08]  /*18c0*/  DFMA R32, R32, R30, R22 ;  /* 0x0000001e2020722b */ /* 0x000fd00000000016 */
[----:B------:R-:W-:-:S08]  /*18d0*/  DADD R26, R24, R32 ;  /* 0x00000000181a7229 */ /* 0x000fd00000000020 */
[--C-:B------:R-:W-:Y:S02]  /*18e0*/  DADD R22, R18, R26.reuse ;  /* 0x0000000012167229 */ /* 0x100fe4000000001a */
[----:B------:R-:W-:-:S06]  /*18f0*/  DADD R24, R24, -R26 ;  /* 0x0000000018187229 */ /* 0x000fcc000000081a */
[----:B------:R-:W-:Y:S02]  /*1900*/  DADD R18, R18, -R22 ;  /* 0x0000000012127229 */ /* 0x000fe40000000816 */
[----:B------:R-:W-:-:S06]  /*1910*/  DADD R24, R32, R24 ;  /* 0x0000000020187229 */ /* 0x000fcc0000000018 */
[----:B------:R-:W-:-:S08]  /*1920*/  DADD R18, R26, R18 ;  /* 0x000000001a127229 */ /* 0x000fd00000000012 */
[----:B------:R-:W-:Y:S01]  /*1930*/  DADD R24, R24, R18 ;  /* 0x0000000018187229 */ /* 0x000fe20000000012 */
[C---:B------:R-:W-:Y:S02]  /*1940*/  VIADD R18, R34.reuse, 0xfffffc01 ;  /* 0xfffffc0122127836 */ /* 0x040fe40000000000 */
[----:B------:R-:W-:Y:S02]  /*1950*/  @P1 VIADD R18, R34, 0xfffffc02 ;  /* 0xfffffc0222121836 */ /* 0x000fe40000000000 */
[----:B------:R-:W-:-:S03]  /*1960*/  IMAD.MOV.U32 R19, RZ, RZ, 0x43300000 ;  /* 0x43300000ff137424 */ /* 0x000fc600078e00ff */
[----:B------:R-:W-:Y:S01]  /*1970*/  DADD R20, R20, R24 ;  /* 0x0000000014147229 */ /* 0x000fe20000000018 */
[----:B------:R-:W-:-:S06]  /*1980*/  LOP3.LUT R18, R18, 0x80000000, RZ, 0x3c, !PT ;  /* 0x8000000012127812 */ /* 0x000fcc00078e3cff */
[----:B------:R-:W-:Y:S01]  /*1990*/  DADD R24, R18, -UR6 ;  /* 0x8000000612187e29 */ /* 0x000fe20008000000 */
[----:B------:R-:W-:Y:S01]  /*19a0*/  UMOV UR6, 0xfefa39ef ;  /* 0xfefa39ef00067882 */ /* 0x000fe20000000000 */
[----:B------:R-:W-:Y:S01]  /*19b0*/  DADD R26, R22, R20 ;  /* 0x00000000161a7229 */ /* 0x000fe20000000014 */
[----:B------:R-:W-:-:S07]  /*19c0*/  UMOV UR7, 0x3fe62e42 ;  /* 0x3fe62e4200077882 */ /* 0x000fce0000000000 */
[--C-:B------:R-:W-:Y:S02]  /*19d0*/  DFMA R18, R24, UR6, R26.reuse ;  /* 0x0000000618127c2b */ /* 0x100fe4000800001a */
[----:B------:R-:W-:-:S06]  /*19e0*/  DADD R28, R22, -R26 ;  /* 0x00000000161c7229 */ /* 0x000fcc000000081a */
[----:B------:R-:W-:Y:S02]  /*19f0*/  DFMA R22, R24, -UR6, R18 ;  /* 0x8000000618167c2b */ /* 0x000fe40008000012 */
[----:B------:R-:W-:-:S06]  /*1a00*/  DADD R28, R20, R28 ;  /* 0x00000000141c7229 */ /* 0x000fcc000000001c */
[----:B------:R-:W-:Y:S01]  /*1a10*/  DADD R22, -R26, R22 ;  /* 0x000000001a167229 */ /* 0x000fe20000000116 */
[----:B------:R-:W-:Y:S02]  /*1a20*/  IMAD.MOV.U32 R26, RZ, RZ, 0x652b82fe ;  /* 0x652b82feff1a7424 */ /* 0x000fe400078e00ff */
[----:B------:R-:W-:-:S05]  /*1a30*/  IMAD.MOV.U32 R27, RZ, RZ, 0x3ff71547 ;  /* 0x3ff71547ff1b7424 */ /* 0x000fca00078e00ff */
[----:B------:R-:W-:-:S08]  /*1a40*/  DADD R22, R28, -R22 ;  /* 0x000000001c167229 */ /* 0x000fd00000000816 */
[----:B------:R-:W-:-:S08]  /*1a50*/  DFMA R24, R24, UR8, R22 ;  /* 0x0000000818187c2b */ /* 0x000fd00008000016 */
[----:B------:R-:W-:-:S08]  /*1a60*/  DADD R20, R18, R24 ;  /* 0x0000000012147229 */ /* 0x000fd00000000018 */
[----:B------:R-:W-:Y:S02]  /*1a70*/  DADD R22, R18, -R20 ;  /* 0x0000000012167229 */ /* 0x000fe40000000814 */
[----:B------:R-:W-:-:S06]  /*1a80*/  DMUL R18, R20, 2 ;  /* 0x4000000014127828 */ /* 0x000fcc0000000000 */
[----:B------:R-:W-:Y:S02]  /*1a90*/  DADD R22, R24, R22 ;  /* 0x0000000018167229 */ /* 0x000fe40000000016 */
[----:B------:R-:W-:-:S08]  /*1aa0*/  DFMA R20, R20, 2, -R18 ;  /* 0x400000001414782b */ /* 0x000fd00000000812 */
[----:B------:R-:W-:-:S08]  /*1ab0*/  DFMA R22, R22, 2, R20 ;  /* 0x400000001616782b */ /* 0x000fd00000000014 */
[----:B------:R-:W-:-:S08]  /*1ac0*/  DADD R28, R18, R22 ;  /* 0x00000000121c7229 */ /* 0x000fd00000000016 */
[----:B------:R-:W-:Y:S02]  /*1ad0*/  DFMA R26, R28, R26, 6.75539944105574400000e+15 ;  /* 0x433800001c1a742b */ /* 0x000fe4000000001a */
[----:B------:R-:W-:Y:S01]  /*1ae0*/  FSETP.GEU.AND P0, PT, |R29|, 4.1917929649353027344, PT ;  /* 0x4086232b1d00780b */ /* 0x000fe20003f0e200 */
[----:B------:R-:W-:-:S05]  /*1af0*/  DADD R18, R18, -R28 ;  /* 0x0000000012127229 */ /* 0x000fca000000081c */
[----:B------:R-:W-:-:S03]  /*1b00*/  DADD R20, R26, -6.75539944105574400000e+15 ;  /* 0xc33800001a147429 */ /* 0x000fc60000000000 */
[----:B------:R-:W-:-:S05]  /*1b10*/  DADD R22, R22, R18 ;  /* 0x0000000016167229 */ /* 0x000fca0000000012 */
[----:B------:R-:W-:Y:S01]  /*1b20*/  DFMA R24, R20, -UR6, R28 ;  /* 0x8000000614187c2b */ /* 0x000fe2000800001c */
[----:B------:R-:W-:Y:S01]  /*1b30*/  UMOV UR6, 0x3b39803f ;  /* 0x3b39803f00067882 */ /* 0x000fe20000000000 */
[----:B------:R-:W-:-:S06]  /*1b40*/  UMOV UR7, 0x3c7abc9e ;  /* 0x3c7abc9e00077882 */ /* 0x000fcc0000000000 */
[----:B------:R-:W-:Y:S01]  /*1b50*/  DFMA R24, R20, -UR6, R24 ;  /* 0x8000000614187c2b */ /* 0x000fe20008000018 */
[----:B------:R-:W-:Y:S01]  /*1b60*/  UMOV UR6, 0x69ce2bdf ;  /* 0x69ce2bdf00067882 */ /* 0x000fe20000000000 */
[----:B------:R-:W-:Y:S01]  /*1b70*/  IMAD.MOV.U32 R20, RZ, RZ, -0x35dec16 ;  /* 0xfca213eaff147424 */ /* 0x000fe200078e00ff */
[----:B------:R-:W-:Y:S01]  /*1b80*/  UMOV UR7, 0x3e5ade15 ;  /* 0x3e5ade1500077882 */ /* 0x000fe20000000000 */
[----:B------:R-:W-:-:S06]  /*1b90*/  IMAD.MOV.U32 R21, RZ, RZ, 0x3e928af3 ;  /* 0x3e928af3ff157424 */ /* 0x000fcc00078e00ff */
        /* <DEDUP_REMOVED lines=25> */
[----:B------:R-:W-:-:S08]  /*1d30*/  DFMA R20, R24, R20, 1 ;  /* 0x3ff000001814742b */ /* 0x000fd00000000014 */
[----:B------:R-:W-:-:S10]  /*1d40*/  DFMA R20, R24, R20, 1 ;  /* 0x3ff000001814742b */ /* 0x000fd40000000014 */
[----:B------:R-:W-:Y:S02]  /*1d50*/  IMAD R25, R26, 0x100000, R21 ;  /* 0x001000001a197824 */ /* 0x000fe400078e0215 */
[----:B------:R-:W-:Y:S01]  /*1d60*/  IMAD.MOV.U32 R24, RZ, RZ, R20 ;  /* 0x000000ffff187224 */ /* 0x000fe200078e0014 */
[----:B------:R-:W-:Y:S06]  /*1d70*/  @!P0 BRA `(.L_x_60) ;  /* 0x0000000000308947 */ /* 0x000fec0003800000 */
[----:B------:R-:W-:Y:S01]  /*1d80*/  FSETP.GEU.AND P1, PT, |R29|, 4.2275390625, PT ;  /* 0x408748001d00780b */ /* 0x000fe20003f2e200 */
[C---:B------:R-:W-:Y:S02]  /*1d90*/  DADD R24, R28.reuse, +INF ;  /* 0x7ff000001c187429 */ /* 0x040fe40000000000 */
[----:B------:R-:W-:-:S08]  /*1da0*/  DSETP.GEU.AND P0, PT, R28, RZ, PT ;  /* 0x000000ff1c00722a */ /* 0x000fd00003f0e000 */
[----:B------:R-:W-:Y:S02]  /*1db0*/  FSEL R24, R24, RZ, P0 ;  /* 0x000000ff18187208 */ /* 0x000fe40000000000 */
[----:B------:R-:W-:Y:S02]  /*1dc0*/  @!P1 LEA.HI R18, R26, R26, RZ, 0x1 ;  /* 0x0000001a1a129211 */ /* 0x000fe400078f08ff */
[----:B------:R-:W-:Y:S02]  /*1dd0*/  FSEL R25, R25, RZ, P0 ;  /* 0x000000ff19197208 */ /* 0x000fe40000000000 */
[----:B------:R-:W-:-:S05]  /*1de0*/  @!P1 SHF.R.S32.HI R18, RZ, 0x1, R18 ;  /* 0x00000001ff129819 */ /* 0x000fca0000011412 */
[----:B------:R-:W-:Y:S02]  /*1df0*/  @!P1 IMAD.IADD R19, R26, 0x1, -R18 ;  /* 0x000000011a139824 */ /* 0x000fe400078e0a12 */
[----:B------:R-:W-:Y:S02]  /*1e00*/  @!P1 IMAD R21, R18, 0x100000, R21 ;  /* 0x0010000012159824 */ /* 0x000fe400078e0215 */
[----:B------:R-:W-:Y:S01]  /*1e10*/  @!P1 IMAD.MOV.U32 R18, RZ, RZ, RZ ;  /* 0x000000ffff129224 */ /* 0x000fe200078e00ff */
[----:B------:R-:W-:-:S06]  /*1e20*/  @!P1 LEA R19, R19, 0x3ff00000, 0x14 ;  /* 0x3ff0000013139811 */ /* 0x000fcc00078ea0ff */
[----:B------:R-:W-:-:S11]  /*1e30*/  @!P1 DMUL R24, R20, R18 ;  /* 0x0000001214189228 */ /* 0x000fd60000000000 */
.L_x_60:
[----:B------:R-:W-:Y:S01]  /*1e40*/  DFMA R22, R22, R24, R24 ;  /* 0x000000181616722b */ /* 0x000fe20000000018 */
[----:B------:R-:W-:Y:S01]  /*1e50*/  IMAD.MOV.U32 R20, RZ, RZ, R12 ;  /* 0x000000ffff147224 */ /* 0x000fe200078e000c */
[----:B------:R-:W-:Y:S01]  /*1e60*/  DSETP.NEU.AND P0, PT, |R24|, +INF , PT ;  /* 0x7ff000001800742a */ /* 0x000fe20003f0d200 */
[----:B------:R-:W-:-:S07]  /*1e70*/  IMAD.MOV.U32 R21, RZ, RZ, 0x0 ;  /* 0x00000000ff157424 */ /* 0x000fce00078e00ff */
[----:B------:R-:W-:Y:S02]  /*1e80*/  FSEL R18, R24, R22, !P0 ;  /* 0x0000001618127208 */ /* 0x000fe40004000000 */
[----:B------:R-:W-:Y:S01]  /*1e90*/  FSEL R22, R25, R23, !P0 ;  /* 0x0000001719167208 */ /* 0x000fe20004000000 */
[----:B------:R-:W-:Y:S06]  /*1ea0*/  RET.REL.NODEC R20 `(_Z18reduce_cols_ZtildePfPjPKfjS2_jjj) ;  /* 0xffffffe014547950 */ /* 0x000fec0003c3ffff */
.L_x_61:
        /* <DEDUP_REMOVED lines=13> */
.L_x_95:


//--------------------- .text._Z13reduce_cols_RPfPjPKfS2_jjj --------------------------
	.section	.text._Z13reduce_cols_RPfPjPKfS2_jjj,"ax",@progbits
	.align	128
        .global         _Z13reduce_cols_RPfPjPKfS2_jjj
        .type           _Z13reduce_cols_RPfPjPKfS2_jjj,@function
        .size           _Z13reduce_cols_RPfPjPKfS2_jjj,(.L_x_101 - _Z13reduce_cols_RPfPjPKfS2_jjj)
        .other          _Z13reduce_cols_RPfPjPKfS2_jjj,@"STO_CUDA_ENTRY STV_DEFAULT"
_Z13reduce_cols_RPfPjPKfS2_jjj:
.text._Z13reduce_cols_RPfPjPKfS2_jjj:
        /* <DEDUP_REMOVED lines=9> */
[----:B------:R-:W-:Y:S01]  /*0090*/  HFMA2 R16, -RZ, RZ, 0, 0 ;  /* 0x00000000ff107431 */ /* 0x000fe200000001ff */
[----:B------:R-:W-:Y:S01]  /*00a0*/  MOV R8, 0x4eff0000 ;  /* 0x4eff000000087802 */ /* 0x000fe20000000f00 */
[----:B------:R-:W1:Y:S01]  /*00b0*/  LDCU.64 UR10, c[0x0][0x358] ;  /* 0x00006b00ff0a77ac */ /* 0x000e620008000a00 */
[----:B0-----:R-:W-:-:S09]  /*00c0*/  UISETP.NE.AND UP0, UPT, UR6, URZ, UPT ;  /* 0x000000ff0600728c */ /* 0x001fd2000bf05270 */
[----:B-1----:R-:W-:Y:S05]  /*00d0*/  BRA.U !UP0, `(.L_x_62) ;  /* 0x0000000908d47547 */ /* 0x002fea000b800000 */
[----:B------:R-:W0:Y:S02]  /*00e0*/  LDC.64 R2, c[0x0][0x398] ;  /* 0x0000e600ff027b82 */ /* 0x000e240000000a00 */
[----:B0-----:R-:W-:-:S05]  /*00f0*/  IMAD.WIDE.U32 R4, R15, 0x4, R2 ;  /* 0x000000040f047825 */ /* 0x001fca00078e0002 */
[----:B------:R0:W5:Y:S01]  /*0100*/  LDG.E R0, desc[UR10][R4.64] ;  /* 0x0000000a04007981 */ /* 0x000162000c1e1900 */
[----:B------:R-:W-:Y:S02]  /*0110*/  UISETP.GE.U32.AND UP1, UPT, UR6, 0x8, UPT ;  /* 0x000000080600788c */ /* 0x000fe4000bf26070 */
[----:B------:R-:W-:Y:S01]  /*0120*/  IMAD R17, R15, UR6, RZ ;  /* 0x000000060f117c24 */ /* 0x000fe2000f8e02ff */
[----:B------:R-:W-:Y:S01]  /*0130*/  ULOP3.LUT UR7, UR6, 0x7, URZ, 0xc0, !UPT ;  /* 0x0000000706077892 */ /* 0x000fe2000f8ec0ff */
[----:B------:R-:W-:Y:S01]  /*0140*/  IMAD.MOV.U32 R8, RZ, RZ, 0x4eff0000 ;  /* 0x4eff0000ff087424 */ /* 0x000fe200078e00ff */
[----:B------:R-:W-:Y:S02]  /*0150*/  MOV R21, RZ ;  /* 0x000000ff00157202 */ /* 0x000fe40000000f00 */
[----:B------:R-:W-:Y:S01]  /*0160*/  MOV R16, RZ ;  /* 0x000000ff00107202 */ /* 0x000fe20000000f00 */
[----:B------:R-:W-:Y:S01]  /*0170*/  UISETP.NE.AND UP0, UPT, UR7, URZ, UPT ;  /* 0x000000ff0700728c */ /* 0x000fe2000bf05270 */
[----:B0-----:R-:W-:Y:S10]  /*0180*/  BRA.U !UP1, `(.L_x_63) ;  /* 0x0000000509647547 */ /* 0x001ff4000b800000 */
[----:B------:R-:W0:Y:S01]  /*0190*/  LDCU.64 UR4, c[0x0][0x398] ;  /* 0x00007300ff0477ac */ /* 0x000e220008000a00 */
[----:B------:R-:W1:Y:S01]  /*01a0*/  LDC.64 R4, c[0x0][0x390] ;  /* 0x0000e400ff047b82 */ /* 0x000e620000000a00 */
[----:B------:R-:W-:Y:S02]  /*01b0*/  HFMA2 R16, -RZ, RZ, 0, 0 ;  /* 0x00000000ff107431 */ /* 0x000fe400000001ff */
[----:B------:R-:W-:Y:S01]  /*01c0*/  IMAD.MOV.U32 R8, RZ, RZ, 0x4eff0000 ;  /* 0x4eff0000ff087424 */ /* 0x000fe200078e00ff */
[----:B------:R-:W-:Y:S01]  /*01d0*/  ULOP3.LUT UR8, UR6, 0xfffffff8, URZ, 0xc0, !UPT ;  /* 0xfffffff806087892 */ /* 0x000fe2000f8ec0ff */
[----:B------:R-:W-:-:S05]  /*01e0*/  MOV R14, 0x3 ;  /* 0x00000003000e7802 */ /* 0x000fca0000000f00 */
[----:B------:R-:W-:Y:S01]  /*01f0*/  IMAD.U32 R21, RZ, RZ, UR8 ;  /* 0x00000008ff157e24 */ /* 0x000fe2000f8e00ff */
[----:B0-----:R-:W-:-:S04]  /*0200*/  UIADD3 UR4, UP1, UPT, UR4, 0x10, URZ ;  /* 0x0000001004047890 */ /* 0x001fc8000ff3e0ff */
[----:B------:R-:W-:Y:S02]  /*0210*/  UIADD3.X UR5, UPT, UPT, URZ, UR5, URZ, UP1, !UPT ;  /* 0x00000005ff057290 */ /* 0x000fe40008ffe4ff */
[----:B------:R-:W-:-:S04]  /*0220*/  MOV R6, UR4 ;  /* 0x0000000400067c02 */ /* 0x000fc80008000f00 */
[----:B------:R-:W-:-:S07]  /*0230*/  MOV R7, UR5 ;  /* 0x0000000500077c02 */ /* 0x000fce0008000f00 */
.L_x_64:
[C---:B-1----:R-:W-:Y:S01]  /*0240*/  IMAD.WIDE.U32 R22, R17.reuse, 0x4, R4 ;  /* 0x0000000411167825 */ /* 0x042fe200078e0004 */
[----:B------:R-:W2:Y:S04]  /*0250*/  LDG.E R13, desc[UR10][R6.64+-0x10] ;  /* 0xfffff00a060d7981 */ /* 0x000ea8000c1e1900 */
[----:B------:R0:W3:Y:S01]  /*0260*/  LDG.E R12, desc[UR10][R22.64] ;  /* 0x0000000a160c7981 */ /* 0x0000e2000c1e1900 */
[----:B------:R-:W-:-:S03]  /*0270*/  VIADD R25, R17, 0x1 ;  /* 0x0000000111197836 */ /* 0x000fc60000000000 */
[----:B------:R-:W4:Y:S01]  /*0280*/  LDG.E R9, desc[UR10][R6.64+-0xc] ;  /* 0xfffff40a06097981 */ /* 0x000f22000c1e1900 */
[--C-:B------:R-:W-:Y:S01]  /*0290*/  IMAD.WIDE.U32 R24, R25, 0x4, R4.reuse ;  /* 0x0000000419187825 */ /* 0x100fe200078e0004 */
[----:B------:R-:W-:Y:S02]  /*02a0*/  IADD3 R27, PT, PT, R17, 0x2, RZ ;  /* 0x00000002111b7810 */ /* 0x000fe40007ffe0ff */
[----:B------:R-:W4:Y:S04]  /*02b0*/  LDG.E R19, desc[UR10][R6.64+-0x8] ;  /* 0xfffff80a06137981 */ /* 0x000f28000c1e1900 */
[----:B------:R-:W4:Y:S01]  /*02c0*/  LDG.E R29, desc[UR10][R24.64] ;  /* 0x0000000a181d7981 */ /* 0x000f22000c1e1900 */
[----:B------:R-:W-:Y:S01]  /*02d0*/  IMAD.WIDE.U32 R26, R27, 0x4, R4 ;  /* 0x000000041b1a7825 */ /* 0x000fe200078e0004 */
[----:B------:R-:W-:-:S02]  /*02e0*/  IADD3 R11, PT, PT, R17, 0x3, RZ ;  /* 0x00000003110b7810 */ /* 0x000fc40007ffe0ff */
[----:B------:R-:W4:Y:S04]  /*02f0*/  LDG.E R23, desc[UR10][R6.64+-0x4] ;  /* 0xfffffc0a06177981 */ /* 0x000f28000c1e1900 */
[----:B------:R-:W4:Y:S01]  /*0300*/  LDG.E R18, desc[UR10][R26.64] ;  /* 0x0000000a1a127981 */ /* 0x000f22000c1e1900 */
[----:B------:R-:W-:-:S03]  /*0310*/  IMAD.WIDE.U32 R10, R11, 0x4, R4 ;  /* 0x000000040b0a7825 */ /* 0x000fc600078e0004 */
[----:B------:R-:W4:Y:S01]  /*0320*/  LDG.E R25, desc[UR10][R6.64] ;  /* 0x0000000a06197981 */ /* 0x000f22000c1e1900 */
[----:B0-----:R-:W-:-:S03]  /*0330*/  VIADD R22, R17, 0x4 ;  /* 0x0000000411167836 */ /* 0x001fc60000000000 */
[----:B------:R0:W4:Y:S04]  /*0340*/  LDG.E R20, desc[UR10][R10.64] ;  /* 0x0000000a0a147981 */ /* 0x000128000c1e1900 */
[----:B------:R-:W4:Y:S01]  /*0350*/  LDG.E R27, desc[UR10][R6.64+0x4] ;  /* 0x0000040a061b7981 */ /* 0x000f22000c1e1900 */
[----:B0-----:R-:W-:Y:S01]  /*0360*/  IADD3 R11, PT, PT, R17, 0x5, RZ ;  /* 0x00000005110b7810 */ /* 0x001fe20007ffe0ff */
[----:B--2--5:R-:W-:-:S04]  /*0370*/  FADD R13, -R0, R13 ;  /* 0x0000000d000d7221 */ /* 0x024fc80000000100 */
[----:B---3--:R-:W-:Y:S01]  /*0380*/  FADD R28, R13, R12 ;  /* 0x0000000c0d1c7221 */ /* 0x008fe20000000000 */
[----:B------:R-:W-:-:S04]  /*0390*/  IMAD.WIDE.U32 R12, R22, 0x4, R4 ;  /* 0x00000004160c7825 */ /* 0x000fc800078e0004 */
[-C--:B------:R-:W-:Y:S01]  /*03a0*/  FSETP.GEU.AND P4, PT, R28, R8.reuse, PT ;  /* 0x000000081c00720b */ /* 0x080fe20003f8e000 */
[----:B------:R0:W2:Y:S01]  /*03b0*/  LDG.E R22, desc[UR10][R12.64] ;  /* 0x0000000a0c167981 */ /* 0x0000a2000c1e1900 */
[----:B----4-:R-:W-:Y:S02]  /*03c0*/  FADD R26, -R0, R9 ;  /* 0x00000009001a7221 */ /* 0x010fe40000000100 */
[----:B------:R-:W-:Y:S01]  /*03d0*/  FSEL R24, R28, R8, !P4 ;  /* 0x000000081c187208 */ /* 0x000fe20006000000 */
[----:B------:R-:W-:Y:S01]  /*03e0*/  IMAD.WIDE.U32 R8, R11, 0x4, R4 ;  /* 0x000000040b087825 */ /* 0x000fe200078e0004 */
[----:B------:R-:W-:-:S03]  /*03f0*/  IADD3 R28, PT, PT, R17, 0x6, RZ ;  /* 0x00000006111c7810 */ /* 0x000fc60007ffe0ff */
[----:B------:R-:W-:Y:S02]  /*0400*/  FADD R29, R26, R29 ;  /* 0x0000001d1a1d7221 */ /* 0x000fe40000000000 */
[----:B------:R-:W3:Y:S01]  /*0410*/  LDG.E R26, desc[UR10][R6.64+0x8] ;  /* 0x0000080a061a7981 */ /* 0x000ee2000c1e1900 */
[----:B------:R-:W-:-:S03]  /*0420*/  IMAD.WIDE.U32 R10, R28, 0x4, R4 ;  /* 0x000000041c0a7825 */ /* 0x000fc600078e0004 */
[----:B------:R-:W4:Y:S01]  /*0430*/  LDG.E R8, desc[UR10][R8.64] ;  /* 0x0000000a08087981 */ /* 0x000f22000c1e1900 */
[----:B------:R-:W-:-:S03]  /*0440*/  VIADD R28, R17, 0x7 ;  /* 0x00000007111c7836 */ /* 0x000fc60000000000 */
[----:B------:R-:W3:Y:S01]  /*0450*/  LDG.E R10, desc[UR10][R10.64] ;  /* 0x0000000a0a0a7981 */ /* 0x000ee2000c1e1900 */
[----:B0-----:R-:W-:-:S03]  /*0460*/  IMAD.WIDE.U32 R12, R28, 0x4, R4 ;  /* 0x000000041c0c7825 */ /* 0x001fc600078e0004 */
[----:B------:R-:W3:Y:S04]  /*0470*/  LDG.E R28, desc[UR10][R6.64+0xc] ;  /* 0x00000c0a061c7981 */ /* 0x000ee8000c1e1900 */
[----:B------:R-:W3:Y:S01]  /*0480*/  LDG.E R12, desc[UR10][R12.64] ;  /* 0x0000000a0c0c7981 */ /* 0x000ee2000c1e1900 */
[----:B------:R-:W-:Y:S01]  /*0490*/  FADD R19, -R0, R19 ;  /* 0x0000001300137221 */ /* 0x000fe20000000100 */
[----:B------:R-:W-:-:S03]  /*04a0*/  FSETP.GEU.AND P5, PT, R29, R24, PT ;  /* 0x000000181d00720b */ /* 0x000fc60003fae000 */
[----:B------:R-:W-:Y:S01]  /*04b0*/  FADD R19, R19, R18 ;  /* 0x0000001213137221 */ /* 0x000fe20000000000 */
[----:B------:R-:W-:Y:S01]  /*04c0*/  FSEL R24, R29, R24, !P5 ;  /* 0x000000181d187208 */ /* 0x000fe20006800000 */
[----:B------:R-:W-:-:S03]  /*04d0*/  FADD R23, -R0, R23 ;  /* 0x0000001700177221 */ /* 0x000fc60000000100 */
[----:B------:R-:W-:Y:S01]  /*04e0*/  FSETP.GEU.AND P0, PT, R19, R24, PT ;  /* 0x000000181300720b */ /* 0x000fe20003f0e000 */
[----:B------:R-:W-:-:S03]  /*04f0*/  FADD R20, R23, R20 ;  /* 0x0000001417147221 */ /* 0x000fc60000000000 */
[----:B------:R-:W-:Y:S01]  /*0500*/  FSEL R19, R19, R24, !P0 ;  /* 0x0000001813137208 */ /* 0x000fe20004000000 */
[----:B------:R-:W-:-:S03]  /*0510*/  FADD R25, -R0, R25 ;  /* 0x0000001900197221 */ /* 0x000fc60000000100 */
[----:B------:R-:W-:Y:S01]  /*0520*/  FSETP.GEU.AND P1, PT, R20, R19, PT ;  /* 0x000000131400720b */ /* 0x000fe20003f2e000 */
[----:B------:R-:W-:-:S03]  /*0530*/  FADD R27, -R0, R27 ;  /* 0x0000001b001b7221 */ /* 0x000fc60000000100 */
[----:B------:R-:W-:Y:S02]  /*0540*/  FSEL R19, R20, R19, !P1 ;  /* 0x0000001314137208 */ /* 0x000fe40004800000 */
[C---:B------:R-:W-:Y:S02]  /*0550*/  @!P4 IADD3 R16, PT, PT, R14.reuse, -0x3, RZ ;  /* 0xfffffffd0e10c810 */ /* 0x040fe40007ffe0ff */
[C---:B------:R-:W-:Y:S01]  /*0560*/  @!P5 IADD3 R16, PT, PT, R14.reuse, -0x2, RZ ;  /* 0xfffffffe0e10d810 */ /* 0x040fe20007ffe0ff */
[----:B------:R-:W-:-:S05]  /*0570*/  @!P0 VIADD R16, R14, 0xffffffff ;  /* 0xffffffff0e108836 */ /* 0x000fca0000000000 */
[----:B------:R-:W-:Y:S02]  /*0580*/  SEL R16, R14, R16, !P1 ;  /* 0x000000100e107207 */ /* 0x000fe40004800000 */
[----:B------:R-:W-:Y:S01]  /*0590*/  IADD3 R17, PT, PT, R17, 0x8, RZ ;  /* 0x0000000811117810 */ /* 0x000fe20007ffe0ff */
[----:B--2---:R-:W-:-:S05]  /*05a0*/  FADD R22, R25, R22 ;  /* 0x0000001619167221 */ /* 0x004fca0000000000 */
[----:B------:R-:W-:-:S04]  /*05b0*/  FSETP.GEU.AND P2, PT, R22, R19, PT ;  /* 0x000000131600720b */ /* 0x000fc80003f4e000 */
[----:B------:R-:W-:Y:S01]  /*05c0*/  FSEL R19, R22, R19, !P2 ;  /* 0x0000001316137208 */ /* 0x000fe20005000000 */
[----:B----4-:R-:W-:Y:S01]  /*05d0*/  FADD R8, R27, R8 ;  /* 0x000000081b087221 */ /* 0x010fe20000000000 */
[----:B---3--:R-:W-:-:S04]  /*05e0*/  FADD R9, -R0, R26 ;  /* 0x0000001a00097221 */ /* 0x008fc80000000100 */
[----:B------:R-:W-:Y:S01]  /*05f0*/  FSETP.GEU.AND P3, PT, R8, R19, PT ;  /* 0x000000130800720b */ /* 0x000fe20003f6e000 */
[----:B------:R-:W-:-:S03]  /*0600*/  FADD R9, R9, R10 ;  /* 0x0000000a09097221 */ /* 0x000fc60000000000 */
[----:B------:R-:W-:Y:S01]  /*0610*/  FSEL R8, R8, R19, !P3 ;  /* 0x0000001308087208 */ /* 0x000fe20005800000 */
[----:B------:R-:W-:Y:S01]  /*0620*/  FADD R11, -R0, R28 ;  /* 0x0000001c000b7221 */ /* 0x000fe20000000100 */
[----:B------:R-:W-:Y:S02]  /*0630*/  VIADD R10, R14, 0x5 ;  /* 0x000000050e0a7836 */ /* 0x000fe40000000000 */
[----:B------:R-:W-:Y:S01]  /*0640*/  FSETP.GEU.AND P4, PT, R9, R8, PT ;  /* 0x000000080900720b */ /* 0x000fe20003f8e000 */
[----:B------:R-:W-:-:S03]  /*0650*/  FADD R11, R11, R12 ;  /* 0x0000000c0b0b7221 */ /* 0x000fc60000000000 */
[----:B------:R-:W-:Y:S02]  /*0660*/  FSEL R8, R9, R8, !P4 ;  /* 0x0000000809087208 */ /* 0x000fe40006000000 */
[----:B------:R-:W-:Y:S02]  /*0670*/  ISETP.NE.AND P1, PT, R10, R21, PT ;  /* 0x000000150a00720c */ /* 0x000fe40003f25270 */
[----:B------:R-:W-:Y:S02]  /*0680*/  FSETP.GEU.AND P0, PT, R11, R8, PT ;  /* 0x000000080b00720b */ /* 0x000fe40003f0e000 */
[----:B------:R-:W-:Y:S02]  /*0690*/  @!P2 IADD3 R16, PT, PT, R14, 0x1, RZ ;  /* 0x000000010e10a810 */ /* 0x000fe40007ffe0ff */
[----:B------:R-:W-:Y:S02]  /*06a0*/  IADD3 R6, P2, PT, R6, 0x20, RZ ;  /* 0x0000002006067810 */ /* 0x000fe40007f5e0ff */
[----:B------:R-:W-:-:S02]  /*06b0*/  @!P3 IADD3 R16, PT, PT, R14, 0x2, RZ ;  /* 0x000000020e10b810 */ /* 0x000fc40007ffe0ff */
[C---:B------:R-:W-:Y:S02]  /*06c0*/  @!P4 IADD3 R16, PT, PT, R14.reuse, 0x3, RZ ;  /* 0x000000030e10c810 */ /* 0x040fe40007ffe0ff */
[----:B------:R-:W-:Y:S02]  /*06d0*/  IADD3.X R7, PT, PT, RZ, R7, RZ, P2, !PT ;  /* 0x00000007ff077210 */ /* 0x000fe400017fe4ff */
[----:B------:R-:W-:Y:S01]  /*06e0*/  FSEL R8, R11, R8, !P0 ;  /* 0x000000080b087208 */ /* 0x000fe20004000000 */
[C---:B------:R-:W-:Y:S01]  /*06f0*/  @!P0 VIADD R16, R14.reuse, 0x4 ;  /* 0x000000040e108836 */ /* 0x040fe20000000000 */
[----:B------:R-:W-:Y:S01]  /*0700*/  IADD3 R14, PT, PT, R14, 0x8, RZ ;  /* 0x000000080e0e7810 */ /* 0x000fe20007ffe0ff */
[----:B------:R-:W-:Y:S06]  /*0710*/  @P1 BRA `(.L_x_64) ;  /* 0xfffffff800c81947 */ /* 0x000fec000383ffff */
.L_x_63:
[----:B------:R-:W-:Y:S05]  /*0720*/  BRA.U !UP0, `(.L_x_62) ;  /* 0x0000000508407547 */ /* 0x000fea000b800000 */
[----:B------:R-:W-:Y:S02]  /*0730*/  UISETP.GE.U32.AND UP0, UPT, UR7, 0x4, UPT ;  /* 0x000000040700788c */ /* 0x000fe4000bf06070 */
[----:B------:R-:W-:-:S04]  /*0740*/  ULOP3.LUT UR5, UR6, 0x3, URZ, 0xc0, !UPT ;  /* 0x0000000306057892 */ /* 0x000fc8000f8ec0ff */
[----:B------:R-:W-:-:S03]  /*0750*/  UISETP.NE.AND UP1, UPT, UR5, URZ, UPT ;  /* 0x000000ff0500728c */ /* 0x000fc6000bf25270 */
[----:B------:R-:W-:Y:S08]  /*0760*/  BRA.U !UP0, `(.L_x_65) ;  /* 0x00000001089c7547 */ /* 0x000ff0000b800000 */
[----:B------:R-:W0:Y:S01]  /*0770*/  LDC.64 R6, c[0x0][0x390] ;  /* 0x0000e400ff067b82 */ /* 0x000e220000000a00 */
[----:B------:R-:W-:-:S05]  /*0780*/  IMAD.WIDE.U32 R4, R21, 0x4, R2 ;  /* 0x0000000415047825 */ /* 0x000fca00078e0002 */
[----:B------:R-:W2:Y:S01]  /*0790*/  LDG.E R9, desc[UR10][R4.64] ;  /* 0x0000000a04097981 */ /* 0x000ea2000c1e1900 */
[C---:B------:R-:W-:Y:S01]  /*07a0*/  VIADD R25, R17.reuse, 0x1 ;  /* 0x0000000111197836 */ /* 0x040fe20000000000 */
[C---:B------:R-:W-:Y:S02]  /*07b0*/  IADD3 R11, PT, PT, R17.reuse, 0x2, RZ ;  /* 0x00000002110b7810 */ /* 0x040fe40007ffe0ff */
[----:B------:R-:W3:Y:S01]  /*07c0*/  LDG.E R19, desc[UR10][R4.64+0x4] ;  /* 0x0000040a04137981 */ /* 0x000ee2000c1e1900 */
[----:B------:R-:W-:-:S03]  /*07d0*/  IADD3 R27, PT, PT, R17, 0x3, RZ ;  /* 0x00000003111b7810 */ /* 0x000fc60007ffe0ff */
[----:B------:R-:W4:Y:S01]  /*07e0*/  LDG.E R13, desc[UR10][R4.64+0x8] ;  /* 0x0000080a040d7981 */ /* 0x000f22000c1e1900 */
[----:B0-----:R-:W-:-:S05]  /*07f0*/  IMAD.WIDE.U32 R22, R17, 0x4, R6 ;  /* 0x0000000411167825 */ /* 0x001fca00078e0006 */
[----:B------:R-:W4:Y:S01]  /*0800*/  LDG.E R12, desc[UR10][R22.64] ;  /* 0x0000000a160c7981 */ /* 0x000f22000c1e1900 */
[----:B------:R-:W-:-:S04]  /*0810*/  IMAD.WIDE.U32 R24, R25, 0x4, R6 ;  /* 0x0000000419187825 */ /* 0x000fc800078e0006 */
[--C-:B------:R-:W-:Y:S02]  /*0820*/  IMAD.WIDE.U32 R10, R11, 0x4, R6.reuse ;  /* 0x000000040b0a7825 */ /* 0x100fe400078e0006 */
[----:B------:R-:W4:Y:S02]  /*0830*/  LDG.E R24, desc[UR10][R24.64] ;  /* 0x0000000a18187981 */ /* 0x000f24000c1e1900 */
[----:B------:R-:W-:Y:S02]  /*0840*/  IMAD.WIDE.U32 R6, R27, 0x4, R6 ;  /* 0x000000041b067825 */ /* 0x000fe400078e0006 */
[----:B------:R-:W4:Y:S04]  /*0850*/  LDG.E R10, desc[UR10][R10.64] ;  /* 0x0000000a0a0a7981 */ /* 0x000f28000c1e1900 */
[----:B------:R-:W4:Y:S04]  /*0860*/  LDG.E R27, desc[UR10][R4.64+0xc] ;  /* 0x00000c0a041b7981 */ /* 0x000f28000c1e1900 */
[----:B------:R-:W4:Y:S01]  /*0870*/  LDG.E R6, desc[UR10][R6.64] ;  /* 0x0000000a06067981 */ /* 0x000f22000c1e1900 */
[----:B------:R-:W-:Y:S01]  /*0880*/  IADD3 R17, PT, PT, R17, 0x4, RZ ;  /* 0x0000000411117810 */ /* 0x000fe20007ffe0ff */
[C---:B--2--5:R-:W-:Y:S01]  /*0890*/  FADD R9, -R0.reuse, R9 ;  /* 0x0000000900097221 */ /* 0x064fe20000000100 */
[C---:B---3--:R-:W-:Y:S01]  /*08a0*/  FADD R19, -R0.reuse, R19 ;  /* 0x0000001300137221 */ /* 0x048fe20000000100 */
[----:B----4-:R-:W-:-:S02]  /*08b0*/  FADD R13, -R0, R13 ;  /* 0x0000000d000d7221 */ /* 0x010fc40000000100 */
[----:B------:R-:W-:-:S05]  /*08c0*/  FADD R9, R9, R12 ;  /* 0x0000000c09097221 */ /* 0x000fca0000000000 */
[----:B------:R-:W-:Y:S01]  /*08d0*/  FSETP.GEU.AND P0, PT, R9, R8, PT ;  /* 0x000000080900720b */ /* 0x000fe20003f0e000 */
[----:B------:R-:W-:-:S03]  /*08e0*/  FADD R19, R19, R24 ;  /* 0x0000001813137221 */ /* 0x000fc60000000000 */
[----:B------:R-:W-:-:S04]  /*08f0*/  FSEL R8, R9, R8, !P0 ;  /* 0x0000000809087208 */ /* 0x000fc80004000000 */
[----:B------:R-:W-:Y:S01]  /*0900*/  FSETP.GEU.AND P1, PT, R19, R8, PT ;  /* 0x000000081300720b */ /* 0x000fe20003f2e000 */
[----:B------:R-:W-:-:S03]  /*0910*/  FADD R13, R13, R10 ;  /* 0x0000000a0d0d7221 */ /* 0x000fc60000000000 */
[----:B------:R-:W-:Y:S01]  /*0920*/  FSEL R8, R19, R8, !P1 ;  /* 0x0000000813087208 */ /* 0x000fe20004800000 */
[----:B------:R-:W-:-:S03]  /*0930*/  FADD R27, -R0, R27 ;  /* 0x0000001b001b7221 */ /* 0x000fc60000000100 */
[----:B------:R-:W-:Y:S01]  /*0940*/  FSETP.GEU.AND P2, PT, R13, R8, PT ;  /* 0x000000080d00720b */ /* 0x000fe20003f4e000 */
[----:B------:R-:W-:-:S03]  /*0950*/  FADD R27, R27, R6 ;  /* 0x000000061b1b7221 */ /* 0x000fc60000000000 */
[----:B------:R-:W-:-:S04]  /*0960*/  FSEL R8, R13, R8, !P2 ;  /* 0x000000080d087208 */ /* 0x000fc80005000000 */
[----:B------:R-:W-:Y:S02]  /*0970*/  FSETP.GEU.AND P3, PT, R27, R8, PT ;  /* 0x000000081b00720b */ /* 0x000fe40003f6e000 */
[C---:B------:R-:W-:Y:S02]  /*0980*/  SEL R16, R21.reuse, R16, !P0 ;  /* 0x0000001015107207 */ /* 0x040fe40004000000 */
[C---:B------:R-:W-:Y:S01]  /*0990*/  @!P1 IADD3 R16, PT, PT, R21.reuse, 0x1, RZ ;  /* 0x0000000115109810 */ /* 0x040fe20007ffe0ff */
[----:B------:R-:W-:Y:S01]  /*09a0*/  @!P2 VIADD R16, R21, 0x2 ;  /* 0x000000021510a836 */ /* 0x000fe20000000000 */
[----:B------:R-:W-:-:S07]  /*09b0*/  FSEL R8, R27, R8, !P3 ;  /* 0x000000081b087208 */ /* 0x000fce0005800000 */
[C---:B------:R-:W-:Y:S02]  /*09c0*/  @!P3 IADD3 R16, PT, PT, R21.reuse, 0x3, RZ ;  /* 0x000000031510b810 */ /* 0x040fe40007ffe0ff */
[----:B------:R-:W-:-:S07]  /*09d0*/  IADD3 R21, PT, PT, R21, 0x4, RZ ;  /* 0x0000000415157810 */ /* 0x000fce0007ffe0ff */
.L_x_65:
[----:B------:R-:W-:Y:S05]  /*09e0*/  BRA.U !UP1, `(.L_x_62) ;  /* 0x0000000109907547 */ /* 0x000fea000b800000 */
[----:B------:R-:W-:Y:S02]  /*09f0*/  UISETP.NE.AND UP0, UPT, UR5, 0x1, UPT ;  /* 0x000000010500788c */ /* 0x000fe4000bf05270 */
[----:B------:R-:W-:-:S04]  /*0a00*/  ULOP3.LUT UR4, UR6, 0x1, URZ, 0xc0, !UPT ;  /* 0x0000000106047892 */ /* 0x000fc8000f8ec0ff */
[----:B------:R-:W-:-:S03]  /*0a10*/  UISETP.NE.U32.AND UP1, UPT, UR4, 0x1, UPT ;  /* 0x000000010400788c */ /* 0x000fc6000bf25070 */
[----:B------:R-:W-:Y:S08]  /*0a20*/  BRA.U !UP0, `(.L_x_66) ;  /* 0x0000000108547547 */ /* 0x000ff0000b800000 */
[----:B------:R-:W0:Y:S01]  /*0a30*/  LDC.64 R6, c[0x0][0x390] ;  /* 0x0000e400ff067b82 */ /* 0x000e220000000a00 */
[----:B------:R-:W-:-:S05]  /*0a40*/  IMAD.WIDE.U32 R4, R21, 0x4, R2 ;  /* 0x0000000415047825 */ /* 0x000fca00078e0002 */
[----:B------:R-:W2:Y:S01]  /*0a50*/  LDG.E R9, desc[UR10][R4.64] ;  /* 0x0000000a04097981 */ /* 0x000ea2000c1e1900 */
[C---:B------:R-:W-:Y:S02]  /*0a60*/  VIADD R13, R17.reuse, 0x1 ;  /* 0x00000001110d7836 */ /* 0x040fe40000000000 */
[----:B0-----:R-:W-:-:S04]  /*0a70*/  IMAD.WIDE.U32 R10, R17, 0x4, R6 ;  /* 0x00000004110a7825 */ /* 0x001fc800078e0006 */
[----:B------:R-:W-:Y:S02]  /*0a80*/  IMAD.WIDE.U32 R6, R13, 0x4, R6 ;  /* 0x000000040d067825 */ /* 0x000fe400078e0006 */
[----:B------:R-:W3:Y:S04]  /*0a90*/  LDG.E R10, desc[UR10][R10.64] ;  /* 0x0000000a0a0a7981 */ /* 0x000ee8000c1e1900 */
[----:B------:R-:W4:Y:S04]  /*0aa0*/  LDG.E R13, desc[UR10][R4.64+0x4] ;  /* 0x0000040a040d7981 */ /* 0x000f28000c1e1900 */
[----:B------:R-:W4:Y:S01]  /*0ab0*/  LDG.E R6, desc[UR10][R6.64] ;  /* 0x0000000a06067981 */ /* 0x000f22000c1e1900 */
[----:B------:R-:W-:Y:S01]  /*0ac0*/  IADD3 R17, PT, PT, R17, 0x2, RZ ;  /* 0x0000000211117810 */ /* 0x000fe20007ffe0ff */
[----:B--2--5:R-:W-:-:S04]  /*0ad0*/  FADD R9, -R0, R9 ;  /* 0x0000000900097221 */ /* 0x024fc80000000100 */
[----:B---3--:R-:W-:Y:S01]  /*0ae0*/  FADD R9, R9, R10 ;  /* 0x0000000a09097221 */ /* 0x008fe20000000000 */
[----:B----4-:R-:W-:-:S04]  /*0af0*/  FADD R13, -R0, R13 ;  /* 0x0000000d000d7221 */ /* 0x010fc80000000100 */
[----:B------:R-:W-:Y:S01]  /*0b00*/  FSETP.GEU.AND P0, PT, R9, R8, PT ;  /* 0x000000080900720b */ /* 0x000fe20003f0e000 */
[----:B------:R-:W-:-:S03]  /*0b10*/  FADD R13, R13, R6 ;  /* 0x000000060d0d7221 */ /* 0x000fc60000000000 */
[----:B------:R-:W-:-:S04]  /*0b20*/  FSEL R8, R9, R8, !P0 ;  /* 0x0000000809087208 */ /* 0x000fc80004000000 */
[----:B------:R-:W-:Y:S02]  /*0b30*/  FSETP.GEU.AND P1, PT, R13, R8, PT ;  /* 0x000000080d00720b */ /* 0x000fe40003f2e000 */
[----:B------:R-:W-:Y:S02]  /*0b40*/  SEL R16, R21, R16, !P0 ;  /* 0x0000001015107207 */ /* 0x000fe40004000000 */
[----:B------:R-:W-:-:S09]  /*0b50*/  FSEL R8, R13, R8, !P1 ;  /* 0x000000080d087208 */ /* 0x000fd20004800000 */
[C---:B------:R-:W-:Y:S02]  /*0b60*/  @!P1 IADD3 R16, PT, PT, R21.reuse, 0x1, RZ ;  /* 0x0000000115109810 */ /* 0x040fe40007ffe0ff */
[----:B------:R-:W-:-:S07]  /*0b70*/  IADD3 R21, PT, PT, R21, 0x2, RZ ;  /* 0x0000000215157810 */ /* 0x000fce0007ffe0ff */
.L_x_66:
[----:B------:R-:W-:Y:S05]  /*0b80*/  BRA.U UP1, `(.L_x_62) ;  /* 0x0000000101287547 */ /* 0x000fea000b800000 */
[----:B------:R-:W0:Y:S01]  /*0b90*/  LDC.64 R4, c[0x0][0x390] ;  /* 0x0000e400ff047b82 */ /* 0x000e220000000a00 */
[----:B------:R-:W-:-:S06]  /*0ba0*/  IMAD.WIDE.U32 R2, R21, 0x4, R2 ;  /* 0x0000000415027825 */ /* 0x000fcc00078e0002 */
[----:B------:R-:W2:Y:S01]  /*0bb0*/  LDG.E R3, desc[UR10][R2.64] ;  /* 0x0000000a02037981 */ /* 0x000ea2000c1e1900 */
[----:B0-----:R-:W-:-:S06]  /*0bc0*/  IMAD.WIDE.U32 R4, R17, 0x4, R4 ;  /* 0x0000000411047825 */ /* 0x001fcc00078e0004 */
[----:B------:R-:W3:Y:S01]  /*0bd0*/  LDG.E R5, desc[UR10][R4.64] ;  /* 0x0000000a04057981 */ /* 0x000ee2000c1e1900 */
[----:B--2--5:R-:W-:-:S04]  /*0be0*/  FADD R0, -R0, R3 ;  /* 0x0000000300007221 */ /* 0x024fc80000000100 */
[----:B---3--:R-:W-:-:S05]  /*0bf0*/  FADD R7, R0, R5 ;  /* 0x0000000500077221 */ /* 0x008fca0000000000 */
[----:B------:R-:W-:-:S04]  /*0c00*/  FSETP.GEU.AND P0, PT, R7, R8, PT ;  /* 0x000000080700720b */ /* 0x000fc80003f0e000 */
[----:B------:R-:W-:Y:S02]  /*0c10*/  FSEL R8, R7, R8, !P0 ;  /* 0x0000000807087208 */ /* 0x000fe40004000000 */
[----:B------:R-:W-:-:S07]  /*0c20*/  SEL R16, R21, R16, !P0 ;  /* 0x0000001015107207 */ /* 0x000fce0004000000 */
.L_x_62:
[----:B------:R-:W0:Y:S08]  /*0c30*/  LDC.64 R2, c[0x0][0x380] ;  /* 0x0000e000ff027b82 */ /* 0x000e300000000a00 */
[----:B------:R-:W1:Y:S01]  /*0c40*/  LDC.64 R4, c[0x0][0x388] ;  /* 0x0000e200ff047b82 */ /* 0x000e620000000a00 */
[----:B0-----:R-:W-:-:S05]  /*0c50*/  IMAD.WIDE.U32 R2, R15, 0x4, R2 ;  /* 0x000000040f027825 */ /* 0x001fca00078e0002 */
[----:B------:R-:W-:Y:S01]  /*0c60*/  STG.E desc[UR10][R2.64], R8 ;  /* 0x0000000802007986 */ /* 0x000fe2000c10190a */
[----:B-1----:R-:W-:-:S05]  /*0c70*/  IMAD.WIDE.U32 R4, R15, 0x4, R4 ;  /* 0x000000040f047825 */ /* 0x002fca00078e0004 */
[----:B------:R-:W-:Y:S01]  /*0c80*/  STG.E desc[UR10][R4.64], R16 ;  /* 0x0000001004007986 */ /* 0x000fe2000c10190a */
[----:B------:R-:W-:Y:S05]  /*0c90*/  EXIT ;  /* 0x000000000000794d */ /* 0x000fea0003800000 */
.L_x_67:
        /* <DEDUP_REMOVED lines=14> */
.L_x_101:


//--------------------- .text._Z23reduce_cols_R_symmetricPfPjPKfS2_jjj --------------------------
	.section	.text._Z23reduce_cols_R_symmetricPfPjPKfS2_jjj,"ax",@progbits
	.align	128
        .global         _Z23reduce_cols_R_symmetricPfPjPKfS2_jjj
        .type           _Z23reduce_cols_R_symmetricPfPjPKfS2_jjj,@function
        .size           _Z23reduce_cols_R_symmetricPfPjPKfS2_jjj,(.L_x_102 - _Z23reduce_cols_R_symmetricPfPjPKfS2_jjj)
        .other          _Z23reduce_cols_R_symmetricPfPjPKfS2_jjj,@"STO_CUDA_ENTRY STV_DEFAULT"
_Z23reduce_cols_R_symmetricPfPjPKfS2_jjj:
.text._Z23reduce_cols_R_symmetricPfPjPKfS2_jjj:
        /* <DEDUP_REMOVED lines=8> */
[----:B------:R-:W0:Y:S01]  /*0080*/  LDC R5, c[0x0][0x3a0] ;  /* 0x0000e800ff057b82 */ /* 0x000e220000000800 */
[----:B------:R-:W1:Y:S01]  /*0090*/  LDCU.64 UR6, c[0x0][0x398] ;  /* 0x00007300ff0677ac */ /* 0x000e620008000a00 */
[----:B------:R-:W-:Y:S01]  /*00a0*/  BSSY.RECONVERGENT B0, `(.L_x_68) ;  /* 0x0000133000007945 */ /* 0x000fe20003800200 */
[----:B------:R-:W-:Y:S02]  /*00b0*/  HFMA2 R7, -RZ, RZ, 0, 0 ;  /* 0x00000000ff077431 */ /* 0x000fe400000001ff */
[----:B------:R-:W-:Y:S01]  /*00c0*/  IMAD.MOV.U32 R2, RZ, RZ, 0x4eff0000 ;  /* 0x4eff0000ff027424 */ /* 0x000fe200078e00ff */
[----:B------:R-:W2:Y:S01]  /*00d0*/  LDCU.64 UR4, c[0x0][0x358] ;  /* 0x00006b00ff0477ac */ /* 0x000ea20008000a00 */
[----:B-1----:R-:W-:Y:S02]  /*00e0*/  IMAD.U32 R14, RZ, RZ, UR6 ;  /* 0x00000006ff0e7e24 */ /* 0x002fe4000f8e00ff */
[----:B------:R-:W-:Y:S01]  /*00f0*/  IMAD.U32 R15, RZ, RZ, UR7 ;  /* 0x00000007ff0f7e24 */ /* 0x000fe2000f8e00ff */
[C---:B0-----:R-:W-:Y:S01]  /*0100*/  VIMNMX.U32 R3, PT, PT, R0.reuse, R5, PT ;  /* 0x0000000500037248 */ /* 0x041fe20003fe0000 */
[----:B------:R-:W-:-:S03]  /*0110*/  IMAD.WIDE.U32 R16, R0, 0x4, R14 ;  /* 0x0000000400107825 */ /* 0x000fc600078e000e */
[----:B------:R-:W-:-:S13]  /*0120*/  ISETP.NE.AND P0, PT, R3, RZ, PT ;  /* 0x000000ff0300720c */ /* 0x000fda0003f05270 */
[----:B--2---:R-:W-:Y:S05]  /*0130*/  @!P0 BRA `(.L_x_69) ;  /* 0x0000001000a48947 */ /* 0x004fea0003800000 */
[----:B------:R0:W5:Y:S01]  /*0140*/  LDG.E R6, desc[UR4][R16.64] ;  /* 0x0000000410067981 */ /* 0x000162000c1e1900 */
[----:B------:R-:W-:Y:S01]  /*0150*/  ISETP.GE.U32.AND P0, PT, R3, 0x8, PT ;  /* 0x000000080300780c */ /* 0x000fe20003f06070 */
[----:B------:R0:W1:Y:S01]  /*0160*/  I2F.F64.U32 R10, R0 ;  /* 0x00000000000a7312 */ /* 0x0000620000201800 */
[----:B------:R-:W-:Y:S01]  /*0170*/  BSSY.RECONVERGENT B1, `(.L_x_70) ;  /* 0x0000096000017945 */ /* 0x000fe20003800200 */
[----:B------:R-:W-:Y:S01]  /*0180*/  IMAD.MOV.U32 R2, RZ, RZ, 0x4eff0000 ;  /* 0x4eff0000ff027424 */ /* 0x000fe200078e00ff */
[----:B------:R-:W-:Y:S01]  /*0190*/  MOV R24, RZ ;  /* 0x000000ff00187202 */ /* 0x000fe20000000f00 */
[----:B------:R-:W-:-:S08]  /*01a0*/  IMAD.MOV.U32 R7, RZ, RZ, RZ ;  /* 0x000000ffff077224 */ /* 0x000fd000078e00ff */
[----:B0-----:R-:W-:Y:S05]  /*01b0*/  @!P0 BRA `(.L_x_71) ;  /* 0x0000000800448947 */ /* 0x001fea0003800000 */
[----:B------:R-:W-:Y:S01]  /*01c0*/  BSSY.RECONVERGENT B2, `(.L_x_71) ;  /* 0x0000090000027945 */ /* 0x000fe20003800200 */
[----:B------:R-:W-:Y:S01]  /*01d0*/  IMAD.MOV.U32 R2, RZ, RZ, 0x4eff0000 ;  /* 0x4eff0000ff027424 */ /* 0x000fe200078e00ff */
[----:B------:R-:W-:Y:S01]  /*01e0*/  MOV R8, RZ ;  /* 0x000000ff00087202 */ /* 0x000fe20000000f00 */
[----:B------:R-:W-:Y:S01]  /*01f0*/  IMAD.MOV.U32 R7, RZ, RZ, RZ ;  /* 0x000000ffff077224 */ /* 0x000fe200078e00ff */
[----:B------:R-:W-:-:S07]  /*0200*/  CS2R R12, SRZ ;  /* 0x00000000000c7805 */ /* 0x000fce000001ff00 */
.L_x_72:
[-C--:B------:R-:W-:Y:S01]  /*0210*/  LOP3.LUT R4, RZ, R8.reuse, RZ, 0x33, !PT ;  /* 0x00000008ff047212 */ /* 0x080fe200078e33ff */
[----:B------:R-:W0:Y:S01]  /*0220*/  LDC.64 R20, c[0x0][0x390] ;  /* 0x0000e400ff147b82 */ /* 0x000e220000000a00 */
[----:B------:R-:W-:-:S03]  /*0230*/  LEA R26, R5, -R8, 0x1 ;  /* 0x80000008051a7211 */ /* 0x000fc600078e08ff */
[----:B------:R-:W-:Y:S02]  /*0240*/  IMAD R9, R5, 0x2, R4 ;  /* 0x0000000205097824 */ /* 0x000fe400078e0204 */
[----:B------:R-:W-:Y:S02]  /*0250*/  VIADD R19, R26, 0xfffffffe ;  /* 0xfffffffe1a137836 */ /* 0x000fe40000000000 */
[-C--:B------:R-:W-:Y:S02]  /*0260*/  IMAD R9, R9, R8.reuse, RZ ;  /* 0x0000000809097224 */ /* 0x080fe400078e02ff */
[----:B------:R-:W-:Y:S02]  /*0270*/  IMAD R27, R19, R8, R19 ;  /* 0x00000008131b7224 */ /* 0x000fe400078e0213 */
[----:B------:R-:W1:Y:S01]  /*0280*/  I2F.F64.U32 R24, R9 ;  /* 0x0000000900187312 */ /* 0x000e620000201800 */
[----:B------:R-:W-:-:S07]  /*0290*/  VIADD R4, R8, 0x1 ;  /* 0x0000000108047836 */ /* 0x000fce0000000000 */
[----:B------:R-:W2:Y:S01]  /*02a0*/  I2F.F64.U32 R22, R27 ;  /* 0x0000001b00167312 */ /* 0x000ea20000201800 */
[----:B-1----:R-:W-:-:S07]  /*02b0*/  DFMA R24, R24, 0.5, R10 ;  /* 0x3fe000001818782b */ /* 0x002fce000000000a */
[----:B------:R-:W1:Y:S01]  /*02c0*/  I2F.F64.U32 R18, R4 ;  /* 0x0000000400127312 */ /* 0x000e620000201800 */
[----:B------:R-:W-:Y:S02]  /*02d0*/  DADD R24, R24, -R12 ;  /* 0x0000000018187229 */ /* 0x000fe4000000080c */
[----:B--2---:R-:W-:-:S06]  /*02e0*/  DFMA R22, R22, 0.5, R10 ;  /* 0x3fe000001616782b */ /* 0x004fcc000000000a */
[----:B------:R-:W-:Y:S02]  /*02f0*/  DADD R28, R24, -1 ;  /* 0xbff00000181c7429 */ /* 0x000fe40000000000 */
[----:B-1----:R-:W-:-:S04]  /*0300*/  DADD R18, R22, -R18 ;  /* 0x0000000016127229 */ /* 0x002fc80000000812 */
[----:B------:R-:W0:Y:S04]  /*0310*/  F2I.U32.F64.TRUNC R25, R28 ;  /* 0x0000001c00197311 */ /* 0x000e28000030d000 */
[----:B------:R-:W-:-:S06]  /*0320*/  DADD R18, R18, -1 ;  /* 0xbff0000012127429 */ /* 0x000fcc0000000000 */
[----:B------:R1:W2:Y:S01]  /*0330*/  F2I.U32.F64.TRUNC R23, R18 ;  /* 0x0000001200177311 */ /* 0x0002a2000030d000 */
[----:B0-----:R-:W-:-:S04]  /*0340*/  IMAD.WIDE.U32 R24, R25, 0x4, R20 ;  /* 0x0000000419187825 */ /* 0x001fc800078e0014 */
[----:B-1----:R-:W-:Y:S02]  /*0350*/  IMAD.WIDE.U32 R18, R8, 0x4, R14 ;  /* 0x0000000408127825 */ /* 0x002fe400078e000e */
[----:B------:R-:W3:Y:S04]  /*0360*/  LDG.E R24, desc[UR4][R24.64] ;  /* 0x0000000418187981 */ /* 0x000ee8000c1e1900 */
[----:B------:R-:W4:Y:S01]  /*0370*/  LDG.E R9, desc[UR4][R18.64] ;  /* 0x0000000412097981 */ /* 0x000f22000c1e1900 */
[----:B--2---:R-:W-:-:S03]  /*0380*/  IMAD.WIDE.U32 R22, R23, 0x4, R20 ;  /* 0x0000000417167825 */ /* 0x004fc600078e0014 */
[----:B------:R-:W2:Y:S04]  /*0390*/  LDG.E R27, desc[UR4][R18.64+0x4] ;  /* 0x00000404121b7981 */ /* 0x000ea8000c1e1900 */
[----:B------:R-:W3:Y:S01]  /*03a0*/  LDG.E R22, desc[UR4][R22.64] ;  /* 0x0000000416167981 */ /* 0x000ee2000c1e1900 */
[----:B------:R-:W-:Y:S02]  /*03b0*/  VIADD R28, R26, 0xfffffffd ;  /* 0xfffffffd1a1c7836 */ /* 0x000fe40000000000 */
[C---:B----45:R-:W-:Y:S01]  /*03c0*/  FADD R9, -R6.reuse, R9 ;  /* 0x0000000906097221 */ /* 0x070fe20000000100 */
[----:B--2---:R-:W-:-:S03]  /*03d0*/  FADD R29, -R6, R27 ;  /* 0x0000001b061d7221 */ /* 0x004fc60000000100 */
[----:B---3--:R-:W-:Y:S01]  /*03e0*/  FADD R27, R24, R9 ;  /* 0x00000009181b7221 */ /* 0x008fe20000000000 */
[----:B------:R-:W-:Y:S01]  /*03f0*/  IADD3 R9, PT, PT, R8, 0x2, RZ ;  /* 0x0000000208097810 */ /* 0x000fe20007ffe0ff */
[----:B------:R-:W-:-:S03]  /*0400*/  FADD R29, R22, R29 ;  /* 0x0000001d161d7221 */ /* 0x000fc60000000000 */
[----:B------:R-:W-:Y:S01]  /*0410*/  I2F.F64.U32 R22, R9 ;  /* 0x0000000900167312 */ /* 0x000fe20000201800 */
[----:B------:R-:W-:Y:S01]  /*0420*/  IMAD R24, R9, R28, RZ ;  /* 0x0000001c09187224 */ /* 0x000fe200078e02ff */
[----:B------:R-:W-:-:S04]  /*0430*/  FSETP.GEU.AND P0, PT, R27, R2, PT ;  /* 0x000000021b00720b */ /* 0x000fc80003f0e000 */
[----:B------:R-:W-:Y:S01]  /*0440*/  FSEL R2, R27, R2, !P0 ;  /* 0x000000021b027208 */ /* 0x000fe20004000000 */
[----:B------:R-:W-:Y:S01]  /*0450*/  VIADD R27, R8, 0x3 ;  /* 0x00000003081b7836 */ /* 0x000fe20000000000 */
[----:B------:R-:W0:Y:S02]  /*0460*/  I2F.F64.U32 R24, R24 ;  /* 0x0000001800187312 */ /* 0x000e240000201800 */
[----:B------:R-:W-:-:S04]  /*0470*/  FSETP.GEU.AND P1, PT, R29, R2, PT ;  /* 0x000000021d00720b */ /* 0x000fc80003f2e000 */
[----:B------:R-:W-:Y:S01]  /*0480*/  FSEL R2, R29, R2, !P1 ;  /* 0x000000021d027208 */ /* 0x000fe20004800000 */
[----:B0-----:R-:W-:-:S08]  /*0490*/  DFMA R24, R24, 0.5, R10 ;  /* 0x3fe000001818782b */ /* 0x001fd0000000000a */
[----:B------:R-:W-:Y:S01]  /*04a0*/  @P1 SEL R4, R8, R7, !P0 ;  /* 0x0000000708041207 */ /* 0x000fe20004000000 */
[----:B------:R-:W-:Y:S01]  /*04b0*/  DADD R22, R24, -R22 ;  /* 0x0000000018167229 */ /* 0x000fe20000000816 */
[----:B------:R-:W-:Y:S07]  /*04c0*/  I2F.F64.U32 R24, R27 ;  /* 0x0000001b00187312 */ /* 0x000fee0000201800 */
[----:B------:R-:W-:Y:S01]  /*04d0*/  DADD R28, R22, -1 ;  /* 0xbff00000161c7429 */ /* 0x000fe20000000000 */
[----:B------:R-:W-:-:S09]  /*04e0*/  IADD3 R22, PT, PT, R26, -0x4, RZ ;  /* 0xfffffffc1a167810 */ /* 0x000fd20007ffe0ff */
[----:B------:R0:W-:Y:S02]  /*04f0*/  F2I.U32.F64.TRUNC R29, R28 ;  /* 0x0000001c001d7311 */ /* 0x0001e4000030d000 */
[----:B0-----:R-:W-:-:S06]  /*0500*/  IMAD R28, R27, R22, RZ ;  /* 0x000000161b1c7224 */ /* 0x001fcc00078e02ff */
[----:B------:R-:W0:Y:S02]  /*0510*/  I2F.F64.U32 R22, R28 ;  /* 0x0000001c00167312 */ /* 0x000e240000201800 */
[----:B0-----:R-:W-:-:S08]  /*0520*/  DFMA R22, R22, 0.5, R10 ;  /* 0x3fe000001616782b */ /* 0x001fd0000000000a */
[----:B------:R-:W-:-:S08]  /*0530*/  DADD R22, R22, -R24 ;  /* 0x0000000016167229 */ /* 0x000fd00000000818 */
[----:B------:R-:W-:-:S06]  /*0540*/  DADD R22, R22, -1 ;  /* 0xbff0000016167429 */ /* 0x000fcc0000000000 */
[----:B------:R0:W1:Y:S02]  /*0550*/  F2I.U32.F64.TRUNC R25, R22 ;  /* 0x0000001600197311 */ /* 0x000064000030d000 */
[--C-:B0-----:R-:W-:Y:S02]  /*0560*/  IMAD.WIDE.U32 R22, R29, 0x4, R20.reuse ;  /* 0x000000041d167825 */ /* 0x101fe400078e0014 */
[----:B------:R-:W2:Y:S04]  /*0570*/  LDG.E R29, desc[UR4][R18.64+0x8] ;  /* 0x00000804121d7981 */ /* 0x000ea8000c1e1900 */
[----:B------:R0:W3:Y:S01]  /*0580*/  LDG.E R7, desc[UR4][R22.64] ;  /* 0x0000000416077981 */ /* 0x0000e2000c1e1900 */
[----:B-1----:R-:W-:-:S06]  /*0590*/  IMAD.WIDE.U32 R24, R25, 0x4, R20 ;  /* 0x0000000419187825 */ /* 0x002fcc00078e0014 */
[----:B------:R-:W4:Y:S04]  /*05a0*/  LDG.E R24, desc[UR4][R24.64] ;  /* 0x0000000418187981 */ /* 0x000f28000c1e1900 */
[----:B------:R-:W4:Y:S01]  /*05b0*/  LDG.E R25, desc[UR4][R18.64+0xc] ;  /* 0x00000c0412197981 */ /* 0x000f22000c1e1900 */
[----:B0-----:R-:W-:Y:S02]  /*05c0*/  VIADD R23, R26, 0xfffffffb ;  /* 0xfffffffb1a177836 */ /* 0x001fe40000000000 */
[----:B--2---:R-:W-:-:S04]  /*05d0*/  FADD R28, -R6, R29 ;  /* 0x0000001d061c7221 */ /* 0x004fc80000000100 */
[----:B---3--:R-:W-:-:S05]  /*05e0*/  FADD R29, R7, R28 ;  /* 0x0000001c071d7221 */ /* 0x008fca0000000000 */
[----:B------:R-:W-:-:S04]  /*05f0*/  FSETP.GEU.AND P0, PT, R29, R2, PT ;  /* 0x000000021d00720b */ /* 0x000fc80003f0e000 */
[----:B------:R-:W-:Y:S01]  /*0600*/  FSEL R28, R29, R2, !P0 ;  /* 0x000000021d1c7208 */ /* 0x000fe20004000000 */
[----:B------:R-:W-:-:S04]  /*0610*/  VIADD R2, R8, 0x4 ;  /* 0x0000000408027836 */ /* 0x000fc80000000000 */
[----:B------:R-:W-:-:S04]  /*0620*/  IMAD R29, R2, R23, RZ ;  /* 0x00000017021d7224 */ /* 0x000fc800078e02ff */
[----:B------:R-:W0:Y:S01]  /*0630*/  I2F.F64.U32 R22, R29 ;  /* 0x0000001d00167312 */ /* 0x000e220000201800 */
[----:B----4-:R-:W-:-:S04]  /*0640*/  FADD R7, -R6, R25 ;  /* 0x0000001906077221 */ /* 0x010fc80000000100 */
[----:B------:R-:W-:-:S03]  /*0650*/  FADD R7, R24, R7 ;  /* 0x0000000718077221 */ /* 0x000fc60000000000 */
[----:B------:R-:W1:Y:S02]  /*0660*/  I2F.F64.U32 R24, R2 ;  /* 0x0000000200187312 */ /* 0x000e640000201800 */
[----:B------:R-:W-:Y:S01]  /*0670*/  FSETP.GEU.AND P1, PT, R7, R28, PT ;  /* 0x0000001c0700720b */ /* 0x000fe20003f2e000 */
[----:B0-----:R-:W-:-:S08]  /*0680*/  DFMA R22, R22, 0.5, R10 ;  /* 0x3fe000001616782b */ /* 0x001fd0000000000a */
[----:B-1----:R-:W-:-:S04]  /*0690*/  DADD R24, R22, -R24 ;  /* 0x0000000016187229 */ /* 0x002fc80000000818 */
[----:B------:R-:W-:Y:S01]  /*06a0*/  @P1 SEL R27, R9, R4, !P0 ;  /* 0x00000004091b1207 */ /* 0x000fe20004000000 */
[----:B------:R-:W-:Y:S01]  /*06b0*/  VIADD R23, R26, 0xfffffffa ;  /* 0xfffffffa1a177836 */ /* 0x000fe20000000000 */
[----:B------:R-:W-:Y:S02]  /*06c0*/  IADD3 R4, PT, PT, R8, 0x5, RZ ;  /* 0x0000000508047810 */ /* 0x000fe40007ffe0ff */
[----:B------:R-:W-:-:S06]  /*06d0*/  DADD R24, R24, -1 ;  /* 0xbff0000018187429 */ /* 0x000fcc0000000000 */
[----:B------:R0:W-:Y:S02]  /*06e0*/  F2I.U32.F64.TRUNC R9, R24 ;  /* 0x0000001800097311 */ /* 0x0001e4000030d000 */
[----:B0-----:R-:W-:-:S06]  /*06f0*/  IMAD R24, R4, R23, RZ ;  /* 0x0000001704187224 */ /* 0x001fcc00078e02ff */
[----:B------:R-:W0:Y:S08]  /*0700*/  I2F.F64.U32 R24, R24 ;  /* 0x0000001800187312 */ /* 0x000e300000201800 */
[----:B------:R-:W1:Y:S01]  /*0710*/  I2F.F64.U32 R22, R4 ;  /* 0x0000000400167312 */ /* 0x000e620000201800 */
[----:B0-----:R-:W-:-:S08]  /*0720*/  DFMA R24, R24, 0.5, R10 ;  /* 0x3fe000001818782b */ /* 0x001fd0000000000a */
[----:B-1----:R-:W-:Y:S02]  /*0730*/  DADD R22, R24, -R22 ;  /* 0x0000000018167229 */ /* 0x002fe40000000816 */
[----:B------:R-:W2:Y:S06]  /*0740*/  LDG.E R25, desc[UR4][R18.64+0x10] ;  /* 0x0000100412197981 */ /* 0x000eac000c1e1900 */
[----:B------:R-:W-:-:S06]  /*0750*/  DADD R22, R22, -1 ;  /* 0xbff0000016167429 */ /* 0x000fcc0000000000 */
[----:B------:R0:W1:Y:S02]  /*0760*/  F2I.U32.F64.TRUNC R29, R22 ;  /* 0x00000016001d7311 */ /* 0x000064000030d000 */
[----:B0-----:R-:W-:-:S05]  /*0770*/  IMAD.WIDE.U32 R22, R9, 0x4, R20 ;  /* 0x0000000409167825 */ /* 0x001fca00078e0014 */
[----:B------:R0:W3:Y:S01]  /*0780*/  LDG.E R9, desc[UR4][R22.64] ;  /* 0x0000000416097981 */ /* 0x0000e2000c1e1900 */
[----:B------:R-:W-:Y:S01]  /*0790*/  FSEL R7, R7, R28, !P1 ;  /* 0x0000001c07077208 */ /* 0x000fe20004800000 */
[----:B-1----:R-:W-:-:S06]  /*07a0*/  IMAD.WIDE.U32 R28, R29, 0x4, R20 ;  /* 0x000000041d1c7825 */ /* 0x002fcc00078e0014 */
[----:B------:R-:W4:Y:S04]  /*07b0*/  LDG.E R28, desc[UR4][R28.64] ;  /* 0x000000041c1c7981 */ /* 0x000f28000c1e1900 */
[----:B------:R-:W4:Y:S01]  /*07c0*/  LDG.E R29, desc[UR4][R18.64+0x14] ;  /* 0x00001404121d7981 */ /* 0x000f22000c1e1900 */
[C---:B0-----:R-:W-:Y:S01]  /*07d0*/  IADD3 R22, PT, PT, R26.reuse, -0x7, RZ ;  /* 0xfffffff91a167810 */ /* 0x041fe20007ffe0ff */
[----:B------:R-:W-:Y:S02]  /*07e0*/  VIADD R26, R26, 0xfffffff8 ;  /* 0xfffffff81a1a7836 */ /* 0x000fe40000000000 */
[----:B--2---:R-:W-:Y:S01]  /*07f0*/  FADD R24, -R6, R25 ;  /* 0x0000001906187221 */ /* 0x004fe20000000100 */
[----:B------:R-:W-:-:S03]  /*0800*/  VIADD R25, R8, 0x6 ;  /* 0x0000000608197836 */ /* 0x000fc60000000000 */
[----:B---3--:R-:W-:-:S05]  /*0810*/  FADD R24, R9, R24 ;  /* 0x0000001809187221 */ /* 0x008fca0000000000 */
[----:B------:R-:W-:-:S04]  /*0820*/  FSETP.GEU.AND P0, PT, R24, R7, PT ;  /* 0x000000071800720b */ /* 0x000fc80003f0e000 */
[----:B------:R-:W-:Y:S01]  /*0830*/  FSEL R24, R24, R7, !P0 ;  /* 0x0000000718187208 */ /* 0x000fe20004000000 */
[----:B------:R-:W-:-:S04]  /*0840*/  IMAD R7, R25, R22, RZ ;  /* 0x0000001619077224 */ /* 0x000fc800078e02ff */
[----:B------:R-:W0:Y:S01]  /*0850*/  I2F.F64.U32 R22, R7 ;  /* 0x0000000700167312 */ /* 0x000e220000201800 */
[----:B----4-:R-:W-:-:S04]  /*0860*/  FADD R9, -R6, R29 ;  /* 0x0000001d06097221 */ /* 0x010fc80000000100 */
[----:B------:R-:W-:-:S03]  /*0870*/  FADD R9, R28, R9 ;  /* 0x000000091c097221 */ /* 0x000fc60000000000 */
[----:B------:R-:W1:Y:S02]  /*0880*/  I2F.F64.U32 R28, R25 ;  /* 0x00000019001c7312 */ /* 0x000e640000201800 */
[----:B------:R-:W-:Y:S01]  /*0890*/  FSETP.GEU.AND P1, PT, R9, R24, PT ;  /* 0x000000180900720b */ /* 0x000fe20003f2e000 */
[----:B0-----:R-:W-:Y:S01]  /*08a0*/  DFMA R22, R22, 0.5, R10 ;  /* 0x3fe000001616782b */ /* 0x001fe2000000000a */
[----:B------:R-:W-:-:S07]  /*08b0*/  VIADD R7, R8, 0x7 ;  /* 0x0000000708077836 */ /* 0x000fce0000000000 */
[----:B-1----:R-:W-:-:S04]  /*08c0*/  DADD R28, R22, -R28 ;  /* 0x00000000161c7229 */ /* 0x002fc8000000081c */
[----:B------:R-:W-:Y:S01]  /*08d0*/  @P1 SEL R4, R2, R27, !P0 ;  /* 0x0000001b02041207 */ /* 0x000fe20004000000 */
[----:B------:R-:W-:-:S04]  /*08e0*/  IMAD R2, R7, R26, RZ ;  /* 0x0000001a07027224 */ /* 0x000fc800078e02ff */
[----:B------:R0:W1:Y:S01]  /*08f0*/  I2F.F64.U32 R22, R2 ;  /* 0x0000000200167312 */ /* 0x0000620000201800 */
[----:B------:R-:W-:-:S07]  /*0900*/  DADD R28, R28, -1 ;  /* 0xbff000001c1c7429 */ /* 0x000fce0000000000 */
[----:B------:R-:W-:Y:S01]  /*0910*/  F2I.U32.F64.TRUNC R27, R28 ;  /* 0x0000001c001b7311 */ /* 0x000fe2000030d000 */
[----:B0-----:R-:W2:Y:S07]  /*0920*/  LDG.E R2, desc[UR4][R18.64+0x1c] ;  /* 0x00001c0412027981 */ /* 0x001eae000c1e1900 */
[----:B------:R-:W0:Y:S01]  /*0930*/  I2F.F64.U32 R28, R7 ;  /* 0x00000007001c7312 */ /* 0x000e220000201800 */
[----:B-1----:R-:W-:-:S08]  /*0940*/  DFMA R22, R22, 0.5, R10 ;  /* 0x3fe000001616782b */ /* 0x002fd0000000000a */
[----:B0-----:R-:W-:Y:S01]  /*0950*/  DADD R22, R22, -R28 ;  /* 0x0000000016167229 */ /* 0x001fe2000000081c */
[----:B------:R-:W-:Y:S01]  /*0960*/  IMAD.WIDE.U32 R26, R27, 0x4, R20 ;  /* 0x000000041b1a7825 */ /* 0x000fe200078e0014 */
[----:B------:R-:W3:Y:S05]  /*0970*/  LDG.E R29, desc[UR4][R18.64+0x18] ;  /* 0x00001804121d7981 */ /* 0x000eea000c1e1900 */
[----:B------:R2:W4:Y:S01]  /*0980*/  LDG.E R26, desc[UR4][R26.64] ;  /* 0x000000041a1a7981 */ /* 0x000522000c1e1900 */
[----:B------:R-:W-:-:S10]  /*0990*/  DADD R22, R22, -1 ;  /* 0xbff0000016167429 */ /* 0x000fd40000000000 */
[----:B------:R-:W0:Y:S02]  /*09a0*/  F2I.U32.F64.TRUNC R23, R22 ;  /* 0x0000001600177311 */ /* 0x000e24000030d000 */
[----:B0-----:R-:W-:-:S06]  /*09b0*/  IMAD.WIDE.U32 R20, R23, 0x4, R20 ;  /* 0x0000000417147825 */ /* 0x001fcc00078e0014 */
[----:B------:R-:W4:Y:S01]  /*09c0*/  LDG.E R20, desc[UR4][R20.64] ;  /* 0x0000000414147981 */ /* 0x000f22000c1e1900 */
[----:B------:R-:W-:Y:S02]  /*09d0*/  FSEL R9, R9, R24, !P1 ;  /* 0x0000001809097208 */ /* 0x000fe40004800000 */
[----:B------:R-:W-:Y:S02]  /*09e0*/  LOP3.LUT R24, R3, 0xffffff8, RZ, 0xc0, !PT ;  /* 0x0ffffff803187812 */ /* 0x000fe400078ec0ff */
[----:B------:R-:W-:-:S04]  /*09f0*/  IADD3 R8, PT, PT, R8, 0x8, RZ ;  /* 0x0000000808087810 */ /* 0x000fc80007ffe0ff */
[----:B------:R-:W-:Y:S01]  /*0a00*/  ISETP.NE.AND P2, PT, R8, R24, PT ;  /* 0x000000180800720c */ /* 0x000fe20003f45270 */
[----:B------:R-:W-:Y:S01]  /*0a10*/  DADD R12, R12, 8 ;  /* 0x402000000c0c7429 */ /* 0x000fe20000000000 */
[C---:B--2---:R-:W-:Y:S01]  /*0a20*/  FADD R27, -R6.reuse, R2 ;  /* 0x00000002061b7221 */ /* 0x044fe20000000100 */
[----:B---3--:R-:W-:-:S04]  /*0a30*/  FADD R29, -R6, R29 ;  /* 0x0000001d061d7221 */ /* 0x008fc80000000100 */
[----:B----4-:R-:W-:-:S05]  /*0a40*/  FADD R26, R26, R29 ;  /* 0x0000001d1a1a7221 */ /* 0x010fca0000000000 */
[----:B------:R-:W-:-:S04]  /*0a50*/  FSETP.GEU.AND P0, PT, R26, R9, PT ;  /* 0x000000091a00720b */ /* 0x000fc80003f0e000 */
[----:B------:R-:W-:Y:S01]  /*0a60*/  FSEL R2, R26, R9, !P0 ;  /* 0x000000091a027208 */ /* 0x000fe20004000000 */
[----:B------:R-:W-:-:S05]  /*0a70*/  FADD R27, R20, R27 ;  /* 0x0000001b141b7221 */ /* 0x000fca0000000000 */
[----:B------:R-:W-:-:S04]  /*0a80*/  FSETP.GEU.AND P1, PT, R27, R2, PT ;  /* 0x000000021b00720b */ /* 0x000fc80003f2e000 */
[----:B------:R-:W-:-:S09]  /*0a90*/  FSEL R2, R27, R2, !P1 ;  /* 0x000000021b027208 */ /* 0x000fd20004800000 */
[----:B------:R-:W-:Y:S01]  /*0aa0*/  @P1 SEL R7, R25, R4, !P0 ;  /* 0x0000000419071207 */ /* 0x000fe20004000000 */
[----:B------:R-:W-:Y:S06]  /*0ab0*/  @P2 BRA `(.L_x_72) ;  /* 0xfffffff400d42947 */ /* 0x000fec000383ffff */
[----:B------:R-:W-:Y:S05]  /*0ac0*/  BSYNC.RECONVERGENT B2 ;  /* 0x0000000000027941 */ /* 0x000fea0003800200 */
.L_x_71:
[----:B------:R-:W-:Y:S05]  /*0ad0*/  BSYNC.RECONVERGENT B1 ;  /* 0x0000000000017941 */ /* 0x000fea0003800200 */
.L_x_70:
[----:B------:R-:W-:-:S13]  /*0ae0*/  LOP3.LUT P0, R8, R3, 0x7, RZ, 0xc0, !PT ;  /* 0x0000000703087812 */ /* 0x000fda000780c0ff */
[----:B------:R-:W-:Y:S05]  /*0af0*/  @!P0 BRA `(.L_x_69) ;  /* 0x0000000800348947 */ /* 0x000fea0003800000 */
[----:B------:R-:W-:Y:S01]  /*0b00*/  ISETP.GE.U32.AND P1, PT, R8, 0x4, PT ;  /* 0x000000040800780c */ /* 0x000fe20003f26070 */
[----:B------:R-:W-:Y:S01]  /*0b10*/  BSSY.RECONVERGENT B1, `(.L_x_73) ;  /* 0x000004a000017945 */ /* 0x000fe20003800200 */
[----:B------:R-:W-:-:S04]  /*0b20*/  LOP3.LUT R4, R3, 0x3, RZ, 0xc0, !PT ;  /* 0x0000000303047812 */ /* 0x000fc800078ec0ff */
[----:B------:R-:W-:-:S07]  /*0b30*/  ISETP.NE.AND P0, PT, R4, RZ, PT ;  /* 0x000000ff0400720c */ /* 0x000fce0003f05270 */
[----:B------:R-:W-:Y:S06]  /*0b40*/  @!P1 BRA `(.L_x_74) ;  /* 0x0000000400189947 */ /* 0x000fec0003800000 */
[-C--:B------:R-:W-:Y:S01]  /*0b50*/  LOP3.LUT R8, RZ, R24.reuse, RZ, 0x33, !PT ;  /* 0x00000018ff087212 */ /* 0x080fe200078e33ff */
[----:B------:R-:W-:Y:S01]  /*0b60*/  I2F.F64.U32 R22, R24 ;  /* 0x0000001800167312 */ /* 0x000fe20000201800 */
[----:B------:R-:W-:-:S03]  /*0b70*/  LEA R26, R5, -R24, 0x1 ;  /* 0x80000018051a7211 */ /* 0x000fc600078e08ff */
[----:B------:R-:W-:Y:S01]  /*0b80*/  IMAD R9, R5, 0x2, R8 ;  /* 0x0000000205097824 */ /* 0x000fe200078e0208 */
[----:B------:R-:W-:Y:S01]  /*0b90*/  IADD3 R8, PT, PT, R24, 0x1, RZ ;  /* 0x0000000118087810 */ /* 0x000fe20007ffe0ff */
[----:B------:R-:W-:Y:S02]  /*0ba0*/  VIADD R13, R26, 0xfffffffe ;  /* 0xfffffffe1a0d7836 */ /* 0x000fe40000000000 */
[C---:B------:R-:W-:Y:S02]  /*0bb0*/  IMAD R9, R24.reuse, R9, RZ ;  /* 0x0000000918097224 */ /* 0x040fe400078e02ff */
[----:B------:R-:W-:Y:S02]  /*0bc0*/  IMAD R25, R24, R13, R13 ;  /* 0x0000000d18197224 */ /* 0x000fe400078e020d */
[----:B------:R-:W1:Y:S08]  /*0bd0*/  I2F.F64.U32 R18, R9 ;  /* 0x0000000900127312 */ /* 0x000e700000201800 */
[----:B------:R-:W0:Y:S01]  /*0be0*/  I2F.F64.U32 R20, R25 ;  /* 0x0000001900147312 */ /* 0x000e220000201800 */
[----:B-1----:R-:W-:-:S07]  /*0bf0*/  DFMA R18, R18, 0.5, R10 ;  /* 0x3fe000001212782b */ /* 0x002fce000000000a */
[----:B------:R-:W1:Y:S01]  /*0c00*/  I2F.F64.U32 R12, R8 ;  /* 0x00000008000c7312 */ /* 0x000e620000201800 */
[----:B------:R-:W-:Y:S02]  /*0c10*/  DADD R22, R18, -R22 ;  /* 0x0000000012167229 */ /* 0x000fe40000000816 */
[----:B0-----:R-:W-:Y:S01]  /*0c20*/  DFMA R20, R20, 0.5, R10 ;  /* 0x3fe000001414782b */ /* 0x001fe2000000000a */
[----:B------:R-:W0:Y:S05]  /*0c30*/  LDC.64 R18, c[0x0][0x390] ;  /* 0x0000e400ff127b82 */ /* 0x000e2a0000000a00 */
[----:B------:R-:W-:Y:S02]  /*0c40*/  DADD R22, R22, -1 ;  /* 0xbff0000016167429 */ /* 0x000fe40000000000 */
[----:B-1----:R-:W-:Y:S01]  /*0c50*/  DADD R20, R20, -R12 ;  /* 0x0000000014147229 */ /* 0x002fe2000000080c */
[----:B------:R-:W-:-:S05]  /*0c60*/  IMAD.WIDE.U32 R12, R24, 0x4, R14 ;  /* 0x00000004180c7825 */ /* 0x000fca00078e000e */
[----:B------:R-:W2:Y:S02]  /*0c70*/  LDG.E R9, desc[UR4][R12.64] ;  /* 0x000000040c097981 */ /* 0x000ea4000c1e1900 */
[----:B------:R-:W0:Y:S01]  /*0c80*/  F2I.U32.F64.TRUNC R23, R22 ;  /* 0x0000001600177311 */ /* 0x000e22000030d000 */
[----:B------:R-:W-:Y:S01]  /*0c90*/  DADD R20, R20, -1 ;  /* 0xbff0000014147429 */ /* 0x000fe20000000000 */
[----:B------:R-:W3:Y:S09]  /*0ca0*/  LDG.E R25, desc[UR4][R12.64+0x4] ;  /* 0x000004040c197981 */ /* 0x000ef2000c1e1900 */
[----:B------:R-:W1:Y:S01]  /*0cb0*/  F2I.U32.F64.TRUNC R21, R20 ;  /* 0x0000001400157311 */ /* 0x000e62000030d000 */
[----:B0-----:R-:W-:-:S05]  /*0cc0*/  IMAD.WIDE.U32 R22, R23, 0x4, R18 ;  /* 0x0000000417167825 */ /* 0x001fca00078e0012 */
[----:B------:R0:W4:Y:S01]  /*0cd0*/  LDG.E R27, desc[UR4][R22.64] ;  /* 0x00000004161b7981 */ /* 0x000122000c1e1900 */
[----:B-1----:R-:W-:-:S06]  /*0ce0*/  IMAD.WIDE.U32 R28, R21, 0x4, R18 ;  /* 0x00000004151c7825 */ /* 0x002fcc00078e0012 */
[----:B------:R1:W4:Y:S01]  /*0cf0*/  LDG.E R28, desc[UR4][R28.64] ;  /* 0x000000041c1c7981 */ /* 0x000322000c1e1900 */
[C---:B0-----:R-:W-:Y:S01]  /*0d00*/  IADD3 R22, PT, PT, R26.reuse, -0x3, RZ ;  /* 0xfffffffd1a167810 */ /* 0x041fe20007ffe0ff */
[----:B------:R-:W-:Y:S02]  /*0d10*/  VIADD R26, R26, 0xfffffffc ;  /* 0xfffffffc1a1a7836 */ /* 0x000fe40000000000 */
[----:B--2--5:R-:W-:Y:S01]  /*0d20*/  FADD R20, -R6, R9 ;  /* 0x0000000906147221 */ /* 0x024fe20000000100 */
[----:B------:R-:W-:-:S04]  /*0d30*/  VIADD R9, R24, 0x2 ;  /* 0x0000000218097836 */ /* 0x000fc80000000000 */
[----:B-1----:R-:W-:Y:S02]  /*0d40*/  IMAD R29, R9, R22, RZ ;  /* 0x00000016091d7224 */ /* 0x002fe400078e02ff */
[----:B---3--:R-:W-:Y:S01]  /*0d50*/  FADD R25, -R6, R25 ;  /* 0x0000001906197221 */ /* 0x008fe20000000100 */
[----:B------:R-:W-:Y:S01]  /*0d60*/  I2F.F64.U32 R22, R9 ;  /* 0x0000000900167312 */ /* 0x000fe20000201800 */
[----:B----4-:R-:W-:-:S07]  /*0d70*/  FADD R27, R27, R20 ;  /* 0x000000141b1b7221 */ /* 0x010fce0000000000 */
[----:B------:R0:W1:Y:S01]  /*0d80*/  I2F.F64.U32 R20, R29 ;  /* 0x0000001d00147312 */ /* 0x0000620000201800 */
[----:B------:R-:W-:-:S04]  /*0d90*/  FSETP.GEU.AND P1, PT, R27, R2, PT ;  /* 0x000000021b00720b */ /* 0x000fc80003f2e000 */
[----:B------:R-:W-:Y:S01]  /*0da0*/  FSEL R2, R27, R2, !P1 ;  /* 0x000000021b027208 */ /* 0x000fe20004800000 */
[----:B0-----:R-:W2:Y:S01]  /*0db0*/  LDG.E R29, desc[UR4][R12.64+0x8] ;  /* 0x000008040c1d7981 */ /* 0x001ea2000c1e1900 */
[----:B------:R-:W-:-:S03]  /*0dc0*/  FADD R25, R28, R25 ;  /* 0x000000191c197221 */ /* 0x000fc60000000000 */
[----:B------:R-:W3:Y:S01]  /*0dd0*/  LDG.E R28, desc[UR4][R12.64+0xc] ;  /* 0x00000c040c1c7981 */ /* 0x000ee2000c1e1900 */
[----:B-1----:R-:W-:Y:S01]  /*0de0*/  DFMA R20, R20, 0.5, R10 ;  /* 0x3fe000001414782b */ /* 0x002fe2000000000a */
[----:B------:R-:W-:-:S07]  /*0df0*/  FSETP.GEU.AND P2, PT, R25, R2, PT ;  /* 0x000000021900720b */ /* 0x000fce0003f4e000 */
[----:B------:R-:W-:-:S06]  /*0e00*/  DADD R20, R20, -R22 ;  /* 0x0000000014147229 */ /* 0x000fcc0000000816 */
[C---:B------:R-:W-:Y:S02]  /*0e10*/  @P2 SEL R8, R24.reuse, R7, !P1 ;  /* 0x0000000718082207 */ /* 0x040fe40004800000 */
[----:B------:R-:W-:Y:S01]  /*0e20*/  DADD R20, R20, -1 ;  /* 0xbff0000014147429 */ /* 0x000fe20000000000 */
[----:B------:R-:W-:-:S05]  /*0e30*/  IADD3 R7, PT, PT, R24, 0x3, RZ ;  /* 0x0000000318077810 */ /* 0x000fca0007ffe0ff */
[----:B------:R-:W-:Y:S01]  /*0e40*/  IMAD R26, R7, R26, RZ ;  /* 0x0000001a071a7224 */ /* 0x000fe200078e02ff */
[----:B------:R-:W-:Y:S08]  /*0e50*/  F2I.U32.F64.TRUNC R23, R20 ;  /* 0x0000001400177311 */ /* 0x000ff0000030d000 */
[----:B------:R-:W0:Y:S08]  /*0e60*/  I2F.F64.U32 R20, R26 ;  /* 0x0000001a00147312 */ /* 0x000e300000201800 */
[----:B------:R-:W1:Y:S01]  /*0e70*/  I2F.F64.U32 R26, R7 ;  /* 0x00000007001a7312 */ /* 0x000e620000201800 */
[----:B0-----:R-:W-:-:S08]  /*0e80*/  DFMA R20, R20, 0.5, R10 ;  /* 0x3fe000001414782b */ /* 0x001fd0000000000a */
[----:B-1----:R-:W-:-:S08]  /*0e90*/  DADD R20, R20, -R26 ;  /* 0x0000000014147229 */ /* 0x002fd0000000081a */
[----:B------:R-:W-:Y:S01]  /*0ea0*/  DADD R20, R20, -1 ;  /* 0xbff0000014147429 */ /* 0x000fe20000000000 */
[----:B------:R-:W-:-:S06]  /*0eb0*/  IMAD.WIDE.U32 R22, R23, 0x4, R18 ;  /* 0x0000000417167825 */ /* 0x000fcc00078e0012 */
[----:B------:R-:W4:Y:S03]  /*0ec0*/  LDG.E R22, desc[UR4][R22.64] ;  /* 0x0000000416167981 */ /* 0x000f26000c1e1900 */
[----:B------:R-:W0:Y:S02]  /*0ed0*/  F2I.U32.F64.TRUNC R21, R20 ;  /* 0x0000001400157311 */ /* 0x000e24000030d000 */
[----:B0-----:R-:W-:-:S06]  /*0ee0*/  IMAD.WIDE.U32 R18, R21, 0x4, R18 ;  /* 0x0000000415127825 */ /* 0x001fcc00078e0012 */
[----:B------:R-:W4:Y:S01]  /*0ef0*/  LDG.E R18, desc[UR4][R18.64] ;  /* 0x0000000412127981 */ /* 0x000f22000c1e1900 */
[----:B------:R-:W-:Y:S01]  /*0f00*/  FSEL R2, R25, R2, !P2 ;  /* 0x0000000219027208 */ /* 0x000fe20005000000 */
[----:B------:R-:W-:Y:S02]  /*0f10*/  VIADD R24, R24, 0x4 ;  /* 0x0000000418187836 */ /* 0x000fe40000000000 */
[C---:B--2---:R-:W-:Y:S01]  /*0f20*/  FADD R29, -R6.reuse, R29 ;  /* 0x0000001d061d7221 */ /* 0x044fe20000000100 */
[----:B---3--:R-:W-:-:S03]  /*0f30*/  FADD R13, -R6, R28 ;  /* 0x0000001c060d7221 */ /* 0x008fc60000000100 */
[----:B----4-:R-:W-:-:S05]  /*0f40*/  FADD R29, R22, R29 ;  /* 0x0000001d161d7221 */ /* 0x010fca0000000000 */
[----:B------:R-:W-:-:S04]  /*0f50*/  FSETP.GEU.AND P1, PT, R29, R2, PT ;  /* 0x000000021d00720b */ /* 0x000fc80003f2e000 */
[----:B------:R-:W-:Y:S01]  /*0f60*/  FSEL R2, R29, R2, !P1 ;  /* 0x000000021d027208 */ /* 0x000fe20004800000 */
[----:B------:R-:W-:-:S05]  /*0f70*/  FADD R13, R18, R13 ;  /* 0x0000000d120d7221 */ /* 0x000fca0000000000 */
[----:B------:R-:W-:-:S04]  /*0f80*/  FSETP.GEU.AND P2, PT, R13, R2, PT ;  /* 0x000000020d00720b */ /* 0x000fc80003f4e000 */
[----:B------:R-:W-:-:S09]  /*0f90*/  FSEL R2, R13, R2, !P2 ;  /* 0x000000020d027208 */ /* 0x000fd20005000000 */
[----:B------:R-:W-:-:S07]  /*0fa0*/  @P2 SEL R7, R9, R8, !P1 ;  /* 0x0000000809072207 */ /* 0x000fce0004800000 */
.L_x_74:
[----:B------:R-:W-:Y:S05]  /*0fb0*/  BSYNC.RECONVERGENT B1 ;  /* 0x0000000000017941 */ /* 0x000fea0003800200 */
.L_x_73:
[----:B------:R-:W-:Y:S05]  /*0fc0*/  @!P0 BRA `(.L_x_69) ;  /* 0x0000000400008947 */ /* 0x000fea0003800000 */
[----:B------:R-:W-:Y:S01]  /*0fd0*/  ISETP.NE.AND P0, PT, R4, 0x1, PT ;  /* 0x000000010400780c */ /* 0x000fe20003f05270 */
[----:B------:R-:W-:Y:S01]  /*0fe0*/  BSSY.RECONVERGENT B1, `(.L_x_75) ;  /* 0x000002a000017945 */ /* 0x000fe20003800200 */
[----:B------:R-:W-:-:S04]  /*0ff0*/  LOP3.LUT R8, R3, 0x1, RZ, 0xc0, !PT ;  /* 0x0000000103087812 */ /* 0x000fc800078ec0ff */
[----:B------:R-:W-:-:S07]  /*1000*/  ISETP.NE.U32.AND P1, PT, R8, 0x1, PT ;  /* 0x000000010800780c */ /* 0x000fce0003f25070 */
[----:B------:R-:W-:Y:S06]  /*1010*/  @!P0 BRA `(.L_x_76) ;  /* 0x0000000000988947 */ /* 0x000fec0003800000 */
[----:B------:R-:W-:Y:S01]  /*1020*/  LOP3.LUT R4, RZ, R24, RZ, 0x33, !PT ;  /* 0x00000018ff047212 */ /* 0x000fe200078e33ff */
[----:B------:R-:W-:Y:S03]  /*1030*/  I2F.F64.U32 R8, R24 ;  /* 0x0000001800087312 */ /* 0x000fe60000201800 */
[C---:B------:R-:W-:Y:S01]  /*1040*/  LEA R13, R5.reuse, R4, 0x1 ;  /* 0x00000004050d7211 */ /* 0x040fe200078e08ff */
[----:B------:R-:W-:-:S04]  /*1050*/  IMAD R4, R5, 0x2, -R24 ;  /* 0x0000000205047824 */ /* 0x000fc800078e0a18 */
[----:B------:R-:W-:Y:S01]  /*1060*/  IMAD R22, R24, R13, RZ ;  /* 0x0000000d18167224 */ /* 0x000fe200078e02ff */
[----:B------:R-:W-:Y:S01]  /*1070*/  IADD3 R13, PT, PT, R4, -0x2, RZ ;  /* 0xfffffffe040d7810 */ /* 0x000fe20007ffe0ff */
[C---:B------:R-:W-:Y:S02]  /*1080*/  VIADD R4, R24.reuse, 0x1 ;  /* 0x0000000118047836 */ /* 0x040fe40000000000 */
[----:B------:R-:W1:Y:S02]  /*1090*/  I2F.F64.U32 R18, R22 ;  /* 0x0000001600127312 */ /* 0x000e640000201800 */
[----:B------:R-:W-:-:S06]  /*10a0*/  IMAD R25, R24, R13, R13 ;  /* 0x0000000d18197224 */ /* 0x000fcc00078e020d */
[----:B------:R-:W0:Y:S01]  /*10b0*/  I2F.F64.U32 R20, R25 ;  /* 0x0000001900147312 */ /* 0x000e220000201800 */
[----:B-1----:R-:W-:-:S07]  /*10c0*/  DFMA R18, R18, 0.5, R10 ;  /* 0x3fe000001212782b */ /* 0x002fce000000000a */
[----:B------:R-:W1:Y:S01]  /*10d0*/  I2F.F64.U32 R12, R4 ;  /* 0x00000004000c7312 */ /* 0x000e620000201800 */
[----:B0-----:R-:W-:Y:S02]  /*10e0*/  DFMA R20, R20, 0.5, R10 ;  /* 0x3fe000001414782b */ /* 0x001fe4000000000a */
[----:B------:R-:W-:Y:S01]  /*10f0*/  DADD R8, R18, -R8 ;  /* 0x0000000012087229 */ /* 0x000fe20000000808 */
[----:B------:R-:W0:Y:S05]  /*1100*/  LDC.64 R18, c[0x0][0x390] ;  /* 0x0000e400ff127b82 */ /* 0x000e2a0000000a00 */
[----:B-1----:R-:W-:Y:S02]  /*1110*/  DADD R12, R20, -R12 ;  /* 0x00000000140c7229 */ /* 0x002fe4000000080c */
[----:B------:R-:W-:Y:S01]  /*1120*/  DADD R20, R8, -1 ;  /* 0xbff0000008147429 */ /* 0x000fe20000000000 */
[----:B------:R-:W-:-:S05]  /*1130*/  IMAD.WIDE.U32 R8, R24, 0x4, R14 ;  /* 0x0000000418087825 */ /* 0x000fca00078e000e */
[----:B------:R-:W-:Y:S01]  /*1140*/  DADD R22, R12, -1 ;  /* 0xbff000000c167429 */ /* 0x000fe20000000000 */
[----:B------:R-:W2:Y:S03]  /*1150*/  LDG.E R25, desc[UR4][R8.64] ;  /* 0x0000000408197981 */ /* 0x000ea6000c1e1900 */
[----:B------:R-:W0:Y:S01]  /*1160*/  F2I.U32.F64.TRUNC R21, R20 ;  /* 0x0000001400157311 */ /* 0x000e22000030d000 */
[----:B------:R-:W3:Y:S07]  /*1170*/  LDG.E R27, desc[UR4][R8.64+0x4] ;  /* 0x00000404081b7981 */ /* 0x000eee000c1e1900 */
[----:B------:R-:W1:Y:S01]  /*1180*/  F2I.U32.F64.TRUNC R23, R22 ;  /* 0x0000001600177311 */ /* 0x000e62000030d000 */
[----:B0-----:R-:W-:-:S06]  /*1190*/  IMAD.WIDE.U32 R12, R21, 0x4, R18 ;  /* 0x00000004150c7825 */ /* 0x001fcc00078e0012 */
[----:B------:R-:W4:Y:S01]  /*11a0*/  LDG.E R12, desc[UR4][R12.64] ;  /* 0x000000040c0c7981 */ /* 0x000f22000c1e1900 */
[----:B-1----:R-:W-:-:S06]  /*11b0*/  IMAD.WIDE.U32 R18, R23, 0x4, R18 ;  /* 0x0000000417127825 */ /* 0x002fcc00078e0012 */
[----:B------:R-:W4:Y:S01]  /*11c0*/  LDG.E R18, desc[UR4][R18.64] ;  /* 0x0000000412127981 */ /* 0x000f22000c1e1900 */
[C---:B--2--5:R-:W-:Y:S01]  /*11d0*/  FADD R25, -R6.reuse, R25 ;  /* 0x0000001906197221 */ /* 0x064fe20000000100 */
[----:B---3--:R-:W-:-:S03]  /*11e0*/  FADD R27, -R6, R27 ;  /* 0x0000001b061b7221 */ /* 0x008fc60000000100 */
[----:B----4-:R-:W-:-:S05]  /*11f0*/  FADD R25, R12, R25 ;  /* 0x000000190c197221 */ /* 0x010fca0000000000 */
[----:B------:R-:W-:Y:S01]  /*1200*/  FSETP.GEU.AND P0, PT, R25, R2, PT ;  /* 0x000000021900720b */ /* 0x000fe20003f0e000 */
[----:B------:R-:W-:-:S03]  /*1210*/  FADD R27, R18, R27 ;  /* 0x0000001b121b7221 */ /* 0x000fc60000000000 */
[----:B------:R-:W-:-:S04]  /*1220*/  FSEL R2, R25, R2, !P0 ;  /* 0x0000000219027208 */ /* 0x000fc80004000000 */
[----:B------:R-:W-:-:S04]  /*1230*/  FSETP.GEU.AND P2, PT, R27, R2, PT ;  /* 0x000000021b00720b */ /* 0x000fc80003f4e000 */
[----:B------:R-:W-:-:S09]  /*1240*/  FSEL R2, R27, R2, !P2 ;  /* 0x000000021b027208 */ /* 0x000fd20005000000 */
[C---:B------:R-:W-:Y:S02]  /*1250*/  @P2 SEL R4, R24.reuse, R7, !P0 ;  /* 0x0000000718042207 */ /* 0x040fe40004000000 */
[----:B------:R-:W-:-:S03]  /*1260*/  IADD3 R24, PT, PT, R24, 0x2, RZ ;  /* 0x0000000218187810 */ /* 0x000fc60007ffe0ff */
[----:B------:R-:W-:-:S07]  /*1270*/  IMAD.MOV.U32 R7, RZ, RZ, R4 ;  /* 0x000000ffff077224 */ /* 0x000fce00078e0004 */
.L_x_76:
[----:B------:R-:W-:Y:S05]  /*1280*/  BSYNC.RECONVERGENT B1 ;  /* 0x0000000000017941 */ /* 0x000fea0003800200 */
.L_x_75:
[----:B------:R-:W-:Y:S05]  /*1290*/  @P1 BRA `(.L_x_69) ;  /* 0x00000000004c1947 */ /* 0x000fea0003800000 */
[----:B------:R-:W-:Y:S01]  /*12a0*/  LOP3.LUT R4, RZ, R24, RZ, 0x33, !PT ;  /* 0x00000018ff047212 */ /* 0x000fe200078e33ff */
[----:B------:R-:W-:Y:S03]  /*12b0*/  I2F.F64.U32 R12, R24 ;  /* 0x00000018000c7312 */ /* 0x000fe60000201800 */
[----:B------:R-:W-:-:S05]  /*12c0*/  LEA R9, R5, R4, 0x1 ;  /* 0x0000000405097211 */ /* 0x000fca00078e08ff */
[----:B------:R-:W-:-:S04]  /*12d0*/  IMAD R4, R9, R24, RZ ;  /* 0x0000001809047224 */ /* 0x000fc800078e02ff */
[----:B------:R-:W1:Y:S02]  /*12e0*/  I2F.F64.U32 R8, R4 ;  /* 0x0000000400087312 */ /* 0x000e640000201800 */
[----:B-1----:R-:W-:Y:S01]  /*12f0*/  DFMA R8, R8, 0.5, R10 ;  /* 0x3fe000000808782b */ /* 0x002fe2000000000a */
[----:B------:R-:W0:Y:S07]  /*1300*/  LDC.64 R10, c[0x0][0x390] ;  /* 0x0000e400ff0a7b82 */ /* 0x000e2e0000000a00 */
[----:B------:R-:W-:Y:S01]  /*1310*/  DADD R8, R8, -R12 ;  /* 0x0000000008087229 */ /* 0x000fe2000000080c */
[----:B------:R-:W-:-:S07]  /*1320*/  IMAD.WIDE.U32 R12, R24, 0x4, R14 ;  /* 0x00000004180c7825 */ /* 0x000fce00078e000e */
[----:B------:R-:W-:Y:S01]  /*1330*/  DADD R8, R8, -1 ;  /* 0xbff0000008087429 */ /* 0x000fe20000000000 */
[----:B------:R-:W2:Y:S09]  /*1340*/  LDG.E R13, desc[UR4][R12.64] ;  /* 0x000000040c0d7981 */ /* 0x000eb2000c1e1900 */
[----:B------:R-:W0:Y:S02]  /*1350*/  F2I.U32.F64.TRUNC R9, R8 ;  /* 0x0000000800097311 */ /* 0x000e24000030d000 */
[----:B0-----:R-:W-:-:S06]  /*1360*/  IMAD.WIDE.U32 R10, R9, 0x4, R10 ;  /* 0x00000004090a7825 */ /* 0x001fcc00078e000a */
[----:B------:R-:W3:Y:S01]  /*1370*/  LDG.E R10, desc[UR4][R10.64] ;  /* 0x000000040a0a7981 */ /* 0x000ee2000c1e1900 */
[----:B--2--5:R-:W-:-:S04]  /*1380*/  FADD R19, -R6, R13 ;  /* 0x0000000d06137221 */ /* 0x024fc80000000100 */
[----:B---3--:R-:W-:-:S05]  /*1390*/  FADD R19, R10, R19 ;  /* 0x000000130a137221 */ /* 0x008fca0000000000 */
[----:B------:R-:W-:-:S04]  /*13a0*/  FSETP.GEU.AND P0, PT, R19, R2, PT ;  /* 0x000000021300720b */ /* 0x000fc80003f0e000 */
[----:B------:R-:W-:Y:S02]  /*13b0*/  FSEL R2, R19, R2, !P0 ;  /* 0x0000000213027208 */ /* 0x000fe40004000000 */
[----:B------:R-:W-:-:S07]  /*13c0*/  SEL R7, R24, R7, !P0 ;  /* 0x0000000718077207 */ /* 0x000fce0004000000 */
.L_x_69:
[----:B------:R-:W-:Y:S05]  /*13d0*/  BSYNC.RECONVERGENT B0 ;  /* 0x0000000000007941 */ /* 0x000fea0003800200 */
.L_x_68:
[----:B------:R-:W-:Y:S01]  /*13e0*/  ISETP.GE.U32.AND P0, PT, R0, R5, PT ;  /* 0x000000050000720c */ /* 0x000fe20003f06070 */
[----:B------:R-:W-:-:S12]  /*13f0*/  BSSY.RECONVERGENT B0, `(.L_x_77) ;  /* 0x000012b000007945 */ /* 0x000fd80003800200 */
[----:B------:R-:W-:Y:S05]  /*1400*/  @P0 BRA `(.L_x_78) ;  /* 0x0000001000a40947 */ /* 0x000fea0003800000 */
[----:B------:R0:W5:Y:S02]  /*1410*/  LDG.E R4, desc[UR4][R16.64] ;  /* 0x0000000410047981 */ /* 0x000164000c1e1900 */
[----:B-----5:R-:W-:Y:S01]  /*1420*/  LOP3.LUT R6, RZ, R0, RZ, 0x33, !PT ;  /* 0x00000000ff067212 */ /* 0x020fe200078e33ff */
[----:B-1----:R0:W1:Y:S01]  /*1430*/  I2F.F64.U32 R10, R0 ;  /* 0x00000000000a7312 */ /* 0x0020620000201800 */
[----:B------:R-:W-:Y:S03]  /*1440*/  BSSY.RECONVERGENT B1, `(.L_x_79) ;  /* 0x000009c000017945 */ /* 0x000fe60003800200 */
[----:B------:R-:W-:Y:S01]  /*1450*/  IMAD R9, R5, 0x2, R6 ;  /* 0x0000000205097824 */ /* 0x000fe200078e0206 */
[----:B------:R-:W-:Y:S01]  /*1460*/  IADD3 R6, PT, PT, R3, -R5, RZ ;  /* 0x8000000503067210 */ /* 0x000fe20007ffe0ff */
[----:B------:R-:W-:Y:S02]  /*1470*/  IMAD.IADD R5, R5, 0x1, -R3 ;  /* 0x0000000105057824 */ /* 0x000fe400078e0a03 */
[----:B------:R-:W-:Y:S01]  /*1480*/  IMAD R9, R0, R9, RZ ;  /* 0x0000000900097224 */ /* 0x000fe200078e02ff */
[----:B------:R-:W-:-:S02]  /*1490*/  ISETP.GT.U32.AND P0, PT, R6, -0x8, PT ;  /* 0xfffffff80600780c */ /* 0x000fc40003f04070 */
[----:B------:R-:W-:Y:S01]  /*14a0*/  LOP3.LUT R6, R5, 0x7, RZ, 0xc0, !PT ;  /* 0x0000000705067812 */ /* 0x000fe200078ec0ff */
[----:B------:R0:W2:Y:S10]  /*14b0*/  I2F.F64.U32 R12, R9 ;  /* 0x00000009000c7312 */ /* 0x0000b40000201800 */
[----:B01----:R-:W-:Y:S05]  /*14c0*/  @P0 BRA `(.L_x_80) ;  /* 0x00000008004c0947 */ /* 0x003fea0003800000 */
[----:B------:R-:W0:Y:S01]  /*14d0*/  LDC.64 R14, c[0x0][0x398] ;  /* 0x0000e600ff0e7b82 */ /* 0x000e220000000a00 */
[----:B------:R-:W-:Y:S01]  /*14e0*/  LOP3.LUT R9, R5, 0xfffffff8, RZ, 0xc0, !PT ;  /* 0xfffffff805097812 */ /* 0x000fe200078ec0ff */
[----:B------:R-:W-:Y:S01]  /*14f0*/  BSSY.RECONVERGENT B2, `(.L_x_81) ;  /* 0x000008f000027945 */ /* 0x000fe20003800200 */
[----:B------:R-:W-:-:S03]  /*1500*/  IADD3 R3, PT, PT, R3, 0x3, RZ ;  /* 0x0000000303037810 */ /* 0x000fc60007ffe0ff */
[----:B------:R-:W-:-:S07]  /*1510*/  IMAD.MOV R9, RZ, RZ, -R9 ;  /* 0x000000ffff097224 */ /* 0x000fce00078e0a09 */
.L_x_82:
[----:B------:R-:W-:Y:S01]  /*1520*/  IADD3 R19, PT, PT, R3, -0x3, RZ ;  /* 0xfffffffd03137810 */ /* 0x000fe20007ffe0ff */
[----:B------:R-:W-:-:S03]  /*1530*/  IMAD.MOV.U32 R18, RZ, RZ, RZ ;  /* 0x000000ffff127224 */ /* 0x000fc600078e00ff */
[C---:B------:R-:W-:Y:S01]  /*1540*/  ISETP.GT.U32.AND P0, PT, R19.reuse, R0, PT ;  /* 0x000000001300720c */ /* 0x040fe20003f04070 */
[----:B0-----:R-:W-:-:S05]  /*1550*/  IMAD.WIDE.U32 R22, R19, 0x4, R14 ;  /* 0x0000000413167825 */ /* 0x001fca00078e000e */
[----:B------:R-:W3:Y:S07]  /*1560*/  LDG.E R21, desc[UR4][R22.64] ;  /* 0x0000000416157981 */ /* 0x000eee000c1e1900 */
[----:B------:R-:W2:Y:S01]  /*1570*/  @P0 I2F.F64.U32 R16, R19 ;  /* 0x0000001300100312 */ /* 0x000ea20000201800 */
[----:B------:R-:W0:Y:S01]  /*1580*/  @P0 LDC.64 R26, c[0x0][0x390] ;  /* 0x0000e400ff1a0b82 */ /* 0x000e220000000a00 */
[----:B--2---:R-:W-:-:S08]  /*1590*/  @P0 DFMA R16, R12, 0.5, R16 ;  /* 0x3fe000000c10082b */ /* 0x004fd00000000010 */
[----:B------:R-:W-:-:S08]  /*15a0*/  @P0 DADD R16, -R10, R16 ;  /* 0x000000000a100229 */ /* 0x000fd00000000110 */
[----:B------:R-:W-:-:S10]  /*15b0*/  @P0 DADD R16, R16, -1 ;  /* 0xbff0000010100429 */ /* 0x000fd40000000000 */
[----:B------:R-:W0:Y:S02]  /*15c0*/  @P0 F2I.U32.F64.TRUNC R17, R16 ;  /* 0x0000001000110311 */ /* 0x000e24000030d000 */
[----:B0-----:R-:W-:Y:S01]  /*15d0*/  @P0 IMAD.WIDE.U32 R26, R17, 0x4, R26 ;  /* 0x00000004111a0825 */ /* 0x001fe200078e001a */
[----:B------:R-:W-:Y:S01]  /*15e0*/  IADD3 R8, PT, PT, R3, -0x2, RZ ;  /* 0xfffffffe03087810 */ /* 0x000fe20007ffe0ff */
[----:B------:R-:W2:Y:S04]  /*15f0*/  LDG.E R17, desc[UR4][R22.64+0x4] ;  /* 0x0000040416117981 */ /* 0x000ea8000c1e1900 */
[----:B------:R0:W4:Y:S01]  /*1600*/  @P0 LDG.E R18, desc[UR4][R26.64] ;  /* 0x000000041a120981 */ /* 0x000122000c1e1900 */
[----:B------:R-:W-:-:S13]  /*1610*/  ISETP.GE.U32.AND P0, PT, R19, R0, PT ;  /* 0x000000001300720c */ /* 0x000fda0003f06070 */
[----:B------:R-:W1:Y:S01]  /*1620*/  @P0 I2F.F64.U32 R28, R8 ;  /* 0x00000008001c0312 */ /* 0x000e620000201800 */
[----:B------:R-:W5:Y:S01]  /*1630*/  @P0 LDC.64 R24, c[0x0][0x390] ;  /* 0x0000e400ff180b82 */ /* 0x000f620000000a00 */
[----:B-1----:R-:W-:-:S08]  /*1640*/  @P0 DFMA R28, R12, 0.5, R28 ;  /* 0x3fe000000c1c082b */ /* 0x002fd0000000001c */
[----:B------:R-:W-:-:S08]  /*1650*/  @P0 DADD R28, -R10, R28 ;  /* 0x000000000a1c0229 */ /* 0x000fd0000000011c */
[----:B------:R-:W-:-:S10]  /*1660*/  @P0 DADD R28, R28, -1 ;  /* 0xbff000001c1c0429 */ /* 0x000fd40000000000 */
[----:B------:R-:W5:Y:S02]  /*1670*/  @P0 F2I.U32.F64.TRUNC R29, R28 ;  /* 0x0000001c001d0311 */ /* 0x000f64000030d000 */
[----:B-----5:R-:W-:Y:S01]  /*1680*/  @P0 IMAD.WIDE.U32 R24, R29, 0x4, R24 ;  /* 0x000000041d180825 */ /* 0x020fe200078e0018 */
[----:B------:R-:W-:-:S04]  /*1690*/  IADD3 R29, PT, PT, R3, -0x1, RZ ;  /* 0xffffffff031d7810 */ /* 0x000fc80007ffe0ff */
[----:B------:R-:W-:Y:S01]  /*16a0*/  ISETP.GT.U32.AND P1, PT, R29, R0, PT ;  /* 0x000000001d00720c */ /* 0x000fe20003f24070 */
[----:B------:R-:W-:-:S06]  /*16b0*/  IMAD.MOV.U32 R16, RZ, RZ, RZ ;  /* 0x000000ffff107224 */ /* 0x000fcc00078e00ff */
[----:B------:R1:W5:Y:S06]  /*16c0*/  @P0 LDG.E R16, desc[UR4][R24.64] ;  /* 0x0000000418100981 */ /* 0x00036c000c1e1900 */
[----:B0-----:R-:W0:Y:S01]  /*16d0*/  @P1 I2F.F64.U32 R26, R29 ;  /* 0x0000001d001a1312 */ /* 0x001e220000201800 */
[----:B-1----:R-:W1:Y:S01]  /*16e0*/  @P1 LDC.64 R24, c[0x0][0x390] ;  /* 0x0000e400ff181b82 */ /* 0x002e620000000a00 */
[----:B0-----:R-:W-:-:S08]  /*16f0*/  @P1 DFMA R26, R12, 0.5, R26 ;  /* 0x3fe000000c1a182b */ /* 0x001fd0000000001a */
[----:B------:R-:W-:-:S08]  /*1700*/  @P1 DADD R26, -R10, R26 ;  /* 0x000000000a1a1229 */ /* 0x000fd0000000011a */
[----:B------:R-:W-:-:S10]  /*1710*/  @P1 DADD R26, R26, -1 ;  /* 0xbff000001a1a1429 */ /* 0x000fd40000000000 */
[----:B------:R-:W1:Y:S01]  /*1720*/  @P1 F2I.U32.F64.TRUNC R27, R26 ;  /* 0x0000001a001b1311 */ /* 0x000e62000030d000 */
[----:B------:R-:W-:Y:S02]  /*1730*/  IMAD.MOV.U32 R20, RZ, RZ, RZ ;  /* 0x000000ffff147224 */ /* 0x000fe400078e00ff */
[----:B-1----:R-:W-:-:S05]  /*1740*/  @P1 IMAD.WIDE.U32 R24, R27, 0x4, R24 ;  /* 0x000000041b181825 */ /* 0x002fca00078e0018 */
[----:B------:R0:W5:Y:S01]  /*1750*/  @P1 LDG.E R20, desc[UR4][R24.64] ;  /* 0x0000000418141981 */ /* 0x000162000c1e1900 */
[----:B---3--:R-:W-:-:S04]  /*1760*/  FADD R21, -R4, R21 ;  /* 0x0000001504157221 */ /* 0x008fc80000000100 */
[----:B----4-:R-:W-:-:S05]  /*1770*/  FADD R21, R21, R18 ;  /* 0x0000001215157221 */ /* 0x010fca0000000000 */
[----:B------:R-:W-:-:S04]  /*1780*/  FSETP.GEU.AND P0, PT, R21, R2, PT ;  /* 0x000000021500720b */ /* 0x000fc80003f0e000 */
[----:B------:R-:W-:Y:S02]  /*1790*/  FSEL R2, R21, R2, !P0 ;  /* 0x0000000215027208 */ /* 0x000fe40004000000 */
[----:B------:R-:W3:Y:S01]  /*17a0*/  LDG.E R21, desc[UR4][R22.64+0x8] ;  /* 0x0000080416157981 */ /* 0x000ee2000c1e1900 */
[----:B------:R-:W-:Y:S02]  /*17b0*/  ISETP.GT.U32.AND P1, PT, R3, R0, PT ;  /* 0x000000000300720c */ /* 0x000fe40003f24070 */
[----:B------:R-:W-:-:S11]  /*17c0*/  SEL R7, R19, R7, !P0 ;  /* 0x0000000713077207 */ /* 0x000fd60004000000 */
[----:B------:R-:W1:Y:S01]  /*17d0*/  @P1 I2F.F64.U32 R18, R3 ;  /* 0x0000000300121312 */ /* 0x000e620000201800 */
[----:B------:R-:W4:Y:S01]  /*17e0*/  @P1 LDC.64 R26, c[0x0][0x390] ;  /* 0x0000e400ff1a1b82 */ /* 0x000f220000000a00 */
[----:B-1----:R-:W-:-:S08]  /*17f0*/  @P1 DFMA R18, R12, 0.5, R18 ;  /* 0x3fe000000c12182b */ /* 0x002fd00000000012 */
[----:B------:R-:W-:-:S08]  /*1800*/  @P1 DADD R18, -R10, R18 ;  /* 0x000000000a121229 */ /* 0x000fd00000000112 */
[----:B------:R-:W-:Y:S01]  /*1810*/  @P1 DADD R18, R18, -1 ;  /* 0xbff0000012121429 */ /* 0x000fe20000000000 */
[----:B--2---:R-:W-:-:S09]  /*1820*/  FADD R17, -R4, R17 ;  /* 0x0000001104117221 */ /* 0x004fd20000000100 */
[----:B------:R-:W4:Y:S01]  /*1830*/  @P1 F2I.U32.F64.TRUNC R19, R18 ;  /* 0x0000001200131311 */ /* 0x000f22000030d000 */
[----:B0-----:R-:W-:Y:S02]  /*1840*/  VIADD R25, R3, 0x1 ;  /* 0x0000000103197836 */ /* 0x001fe40000000000 */
[----:B-----5:R-:W-:Y:S01]  /*1850*/  FADD R28, R17, R16 ;  /* 0x00000010111c7221 */ /* 0x020fe20000000000 */
[----:B------:R-:W-:Y:S01]  /*1860*/  MOV R16, RZ ;  /* 0x000000ff00107202 */ /* 0x000fe20000000f00 */
[----:B----4-:R-:W-:Y:S01]  /*1870*/  @P1 IMAD.WIDE.U32 R26, R19, 0x4, R26 ;  /* 0x00000004131a1825 */ /* 0x010fe200078e001a */
[----:B------:R-:W2:Y:S04]  /*1880*/  LDG.E R17, desc[UR4][R22.64+0xc] ;  /* 0x00000c0416117981 */ /* 0x000ea8000c1e1900 */
[----:B------:R0:W4:Y:S01]  /*1890*/  @P1 LDG.E R16, desc[UR4][R26.64] ;  /* 0x000000041a101981 */ /* 0x000122000c1e1900 */
[----:B------:R-:W-:-:S13]  /*18a0*/  ISETP.GT.U32.AND P1, PT, R25, R0, PT ;  /* 0x000000001900720c */ /* 0x000fda0003f24070 */
[----:B------:R-:W1:Y:S02]  /*18b0*/  @P1 I2F.F64.U32 R18, R25 ;  /* 0x0000001900121312 */ /* 0x000e640000201800 */
[----:B-1----:R-:W-:-:S08]  /*18c0*/  @P1 DFMA R18, R12, 0.5, R18 ;  /* 0x3fe000000c12182b */ /* 0x002fd00000000012 */
[----:B------:R-:W-:-:S08]  /*18d0*/  @P1 DADD R18, -R10, R18 ;  /* 0x000000000a121229 */ /* 0x000fd00000000112 */
[----:B------:R-:W-:-:S10]  /*18e0*/  @P1 DADD R18, R18, -1 ;  /* 0xbff0000012121429 */ /* 0x000fd40000000000 */
[----:B------:R-:W1:Y:S01]  /*18f0*/  @P1 F2I.U32.F64.TRUNC R19, R18 ;  /* 0x0000001200131311 */ /* 0x000e62000030d000 */
[----:B------:R-:W-:Y:S02]  /*1900*/  FSETP.GEU.AND P0, PT, R28, R2, PT ;  /* 0x000000021c00720b */ /* 0x000fe40003f0e000 */
[----:B0-----:R-:W-:Y:S02]  /*1910*/  MOV R27, RZ ;  /* 0x000000ff001b7202 */ /* 0x001fe40000000f00 */
[----:B------:R-:W-:Y:S02]  /*1920*/  SEL R8, R8, R7, !P0 ;  /* 0x0000000708087207 */ /* 0x000fe40004000000 */
[----:B------:R-:W5:Y:S01]  /*1930*/  LDG.E R7, desc[UR4][R22.64+0x10] ;  /* 0x0000100416077981 */ /* 0x000f62000c1e1900 */
[----:B---3--:R-:W-:-:S04]  /*1940*/  FADD R21, -R4, R21 ;  /* 0x0000001504157221 */ /* 0x008fc80000000100 */
[----:B------:R-:W-:Y:S02]  /*1950*/  FADD R24, R21, R20 ;  /* 0x0000001415187221 */ /* 0x000fe40000000000 */
[----:B------:R-:W1:Y:S02]  /*1960*/  @P1 LDC.64 R20, c[0x0][0x390] ;  /* 0x0000e400ff141b82 */ /* 0x000e640000000a00 */
[----:B-1----:R-:W-:-:S05]  /*1970*/  @P1 IMAD.WIDE.U32 R20, R19, 0x4, R20 ;  /* 0x0000000413141825 */ /* 0x002fca00078e0014 */
[----:B------:R0:W3:Y:S02]  /*1980*/  @P1 LDG.E R27, desc[UR4][R20.64] ;  /* 0x00000004141b1981 */ /* 0x0000e4000c1e1900 */
[----:B0-----:R-:W-:-:S05]  /*1990*/  VIADD R21, R3, 0x2 ;  /* 0x0000000203157836 */ /* 0x001fca0000000000 */
[----:B------:R-:W-:-:S13]  /*19a0*/  ISETP.GT.U32.AND P1, PT, R21, R0, PT ;  /* 0x000000001500720c */ /* 0x000fda0003f24070 */
[----:B------:R-:W0:Y:S01]  /*19b0*/  @P1 I2F.F64.U32 R18, R21 ;  /* 0x0000001500121312 */ /* 0x000e220000201800 */
[----:B------:R-:W-:Y:S01]  /*19c0*/  FSEL R2, R28, R2, !P0 ;  /* 0x000000021c027208 */ /* 0x000fe20004000000 */
[----:B0-----:R-:W-:-:S03]  /*19d0*/  @P1 DFMA R18, R12, 0.5, R18 ;  /* 0x3fe000000c12182b */ /* 0x001fc60000000012 */
[----:B------:R-:W-:Y:S01]  /*19e0*/  FSETP.GEU.AND P0, PT, R24, R2, PT ;  /* 0x000000021800720b */ /* 0x000fe20003f0e000 */
[----:B--2---:R-:W-:-:S04]  /*19f0*/  FADD R17, -R4, R17 ;  /* 0x0000001104117221 */ /* 0x004fc80000000100 */
[----:B------:R-:W-:Y:S01]  /*1a00*/  @P1 DADD R18, -R10, R18 ;  /* 0x000000000a121229 */ /* 0x000fe20000000112 */
[----:B------:R-:W-:Y:S01]  /*1a10*/  SEL R8, R29, R8, !P0 ;  /* 0x000000081d087207 */ /* 0x000fe20004000000 */
[----:B----4-:R-:W-:Y:S02]  /*1a20*/  FADD R29, R17, R16 ;  /* 0x00000010111d7221 */ /* 0x010fe40000000000 */
[----:B------:R-:W0:Y:S04]  /*1a30*/  @P1 LDC.64 R16, c[0x0][0x390] ;  /* 0x0000e400ff101b82 */ /* 0x000e280000000a00 */
[----:B------:R-:W-:-:S10]  /*1a40*/  @P1 DADD R18, R18, -1 ;  /* 0xbff0000012121429 */ /* 0x000fd40000000000 */
[----:B------:R-:W0:Y:S02]  /*1a50*/  @P1 F2I.U32.F64.TRUNC R19, R18 ;  /* 0x0000001200131311 */ /* 0x000e24000030d000 */
[----:B0-----:R-:W-:Y:S01]  /*1a60*/  @P1 IMAD.WIDE.U32 R18, R19, 0x4, R16 ;  /* 0x0000000413121825 */ /* 0x001fe200078e0010 */
[----:B------:R-:W-:Y:S01]  /*1a70*/  MOV R16, RZ ;  /* 0x000000ff00107202 */ /* 0x000fe20000000f00 */
[----:B------:R-:W2:Y:S05]  /*1a80*/  LDG.E R17, desc[UR4][R22.64+0x14] ;  /* 0x0000140416117981 */ /* 0x000eaa000c1e1900 */
[----:B------:R0:W4:Y:S01]  /*1a90*/  @P1 LDG.E R16, desc[UR4][R18.64] ;  /* 0x0000000412101981 */ /* 0x000122000c1e1900 */
[----:B------:R-:W-:Y:S01]  /*1aa0*/  FSEL R2, R24, R2, !P0 ;  /* 0x0000000218027208 */ /* 0x000fe20004000000 */
[----:B0-----:R-:W-:-:S05]  /*1ab0*/  VIADD R19, R3, 0x3 ;  /* 0x0000000303137836 */ /* 0x001fca0000000000 */
[----:B------:R-:W-:Y:S02]  /*1ac0*/  ISETP.GT.U32.AND P2, PT, R19, R0, PT ;  /* 0x000000001300720c */ /* 0x000fe40003f44070 */
[----:B------:R-:W-:-:S04]  /*1ad0*/  FSETP.GEU.AND P1, PT, R29, R2, PT ;  /* 0x000000021d00720b */ /* 0x000fc80003f2e000 */
[----:B------:R-:W-:-:S07]  /*1ae0*/  FSEL R2, R29, R2, !P1 ;  /* 0x000000021d027208 */ /* 0x000fce0004800000 */
[----:B------:R-:W0:Y:S01]  /*1af0*/  @P2 I2F.F64.U32 R28, R19 ;  /* 0x00000013001c2312 */ /* 0x000e220000201800 */
[----:B-----5:R-:W-:Y:S01]  /*1b00*/  FADD R20, -R4, R7 ;  /* 0x0000000704147221 */ /* 0x020fe20000000100 */
[----:B0-----:R-:W-:-:S08]  /*1b10*/  @P2 DFMA R28, R12, 0.5, R28 ;  /* 0x3fe000000c1c282b */ /* 0x001fd0000000001c */
[----:B------:R-:W-:-:S08]  /*1b20*/  @P2 DADD R28, -R10, R28 ;  /* 0x000000000a1c2229 */ /* 0x000fd0000000011c */
[----:B------:R-:W-:-:S06]  /*1b30*/  @P2 DADD R28, R28, -1 ;  /* 0xbff000001c1c2429 */ /* 0x000fcc0000000000 */
[----:B------:R0:W1:Y:S01]  /*1b40*/  @P2 F2I.U32.F64.TRUNC R7, R28 ;  /* 0x0000001c00072311 */ /* 0x000062000030d000 */
[----:B------:R-:W-:-:S03]  /*1b50*/  MOV R18, RZ ;  /* 0x000000ff00127202 */ /* 0x000fc60000000f00 */
[----:B0-----:R-:W5:Y:S04]  /*1b60*/  LDG.E R29, desc[UR4][R22.64+0x18] ;  /* 0x00001804161d7981 */ /* 0x001f68000c1e1900 */
[----:B------:R-:W5:Y:S01]  /*1b70*/  LDG.E R23, desc[UR4][R22.64+0x1c] ;  /* 0x00001c0416177981 */ /* 0x000f62000c1e1900 */
[----:B---3--:R-:W-:-:S05]  /*1b80*/  FADD R27, R20, R27 ;  /* 0x0000001b141b7221 */ /* 0x008fca0000000000 */
[----:B------:R-:W-:-:S04]  /*1b90*/  FSETP.GEU.AND P0, PT, R27, R2, PT ;  /* 0x000000021b00720b */ /* 0x000fc80003f0e000 */
[----:B------:R-:W-:Y:S02]  /*1ba0*/  FSEL R2, R27, R2, !P0 ;  /* 0x000000021b027208 */ /* 0x000fe40004000000 */
[----:B------:R-:W1:Y:S02]  /*1bb0*/  @P2 LDC.64 R26, c[0x0][0x390] ;  /* 0x0000e400ff1a2b82 */ /* 0x000e640000000a00 */
[----:B-1----:R-:W-:-:S05]  /*1bc0*/  @P2 IMAD.WIDE.U32 R26, R7, 0x4, R26 ;  /* 0x00000004071a2825 */ /* 0x002fca00078e001a */
[----:B------:R4:W3:Y:S01]  /*1bd0*/  @P2 LDG.E R18, desc[UR4][R26.64] ;  /* 0x000000041a122981 */ /* 0x0008e2000c1e1900 */
[----:B------:R-:W-:-:S05]  /*1be0*/  VIADD R7, R3, 0x4 ;  /* 0x0000000403077836 */ /* 0x000fca0000000000 */
[----:B------:R-:W-:Y:S01]  /*1bf0*/  ISETP.GT.U32.AND P2, PT, R7, R0, PT ;  /* 0x000000000700720c */ /* 0x000fe20003f44070 */
[----:B--2---:R-:W-:-:S04]  /*1c00*/  FADD R17, -R4, R17 ;  /* 0x0000001104117221 */ /* 0x004fc80000000100 */
[----:B----4-:R-:W-:-:S08]  /*1c10*/  FADD R27, R17, R16 ;  /* 0x00000010111b7221 */ /* 0x010fd00000000000 */
[----:B------:R-:W0:Y:S02]  /*1c20*/  @P2 I2F.F64.U32 R16, R7 ;  /* 0x0000000700102312 */ /* 0x000e240000201800 */
[----:B0-----:R-:W-:-:S08]  /*1c30*/  @P2 DFMA R16, R12, 0.5, R16 ;  /* 0x3fe000000c10282b */ /* 0x001fd00000000010 */
[----:B------:R-:W-:-:S08]  /*1c40*/  @P2 DADD R16, -R10, R16 ;  /* 0x000000000a102229 */ /* 0x000fd00000000110 */
[----:B------:R-:W-:-:S10]  /*1c50*/  @P2 DADD R16, R16, -1 ;  /* 0xbff0000010102429 */ /* 0x000fd40000000000 */
[----:B------:R-:W0:Y:S01]  /*1c60*/  @P2 F2I.U32.F64.TRUNC R17, R16 ;  /* 0x0000001000112311 */ /* 0x000e22000030d000 */
[----:B------:R-:W-:Y:S01]  /*1c70*/  MOV R20, RZ ;  /* 0x000000ff00147202 */ /* 0x000fe20000000f00 */
[----:B-----5:R-:W-:-:S04]  /*1c80*/  FADD R29, -R4, R29 ;  /* 0x0000001d041d7221 */ /* 0x020fc80000000100 */
[----:B---3--:R-:W-:Y:S02]  /*1c90*/  FADD R18, R29, R18 ;  /* 0x000000121d127221 */ /* 0x008fe40000000000 */
[----:B------:R-:W0:Y:S02]  /*1ca0*/  @P2 LDC.64 R28, c[0x0][0x390] ;  /* 0x0000e400ff1c2b82 */ /* 0x000e240000000a00 */
[----:B0-----:R-:W-:-:S05]  /*1cb0*/  @P2 IMAD.WIDE.U32 R28, R17, 0x4, R28 ;  /* 0x00000004111c2825 */ /* 0x001fca00078e001c */
[----:B------:R-:W2:Y:S01]  /*1cc0*/  @P2 LDG.E R20, desc[UR4][R28.64] ;  /* 0x000000041c142981 */ /* 0x000ea2000c1e1900 */
[----:B------:R-:W-:Y:S01]  /*1cd0*/  SEL R8, R3, R8, !P1 ;  /* 0x0000000803087207 */ /* 0x000fe20004800000 */
[----:B------:R-:W-:Y:S01]  /*1ce0*/  VIADD R9, R9, 0x8 ;  /* 0x0000000809097836 */ /* 0x000fe20000000000 */
[----:B------:R-:W-:Y:S02]  /*1cf0*/  FSETP.GEU.AND P2, PT, R27, R2, PT ;  /* 0x000000021b00720b */ /* 0x000fe40003f4e000 */
[----:B------:R-:W-:Y:S02]  /*1d00*/  SEL R8, R25, R8, !P0 ;  /* 0x0000000819087207 */ /* 0x000fe40004000000 */
[----:B------:R-:W-:Y:S02]  /*1d10*/  FSEL R27, R27, R2, !P2 ;  /* 0x000000021b1b7208 */ /* 0x000fe40005000000 */
[----:B------:R-:W-:Y:S02]  /*1d20*/  SEL R8, R21, R8, !P2 ;  /* 0x0000000815087207 */ /* 0x000fe40005000000 */
[----:B------:R-:W-:Y:S01]  /*1d30*/  ISETP.NE.AND P2, PT, R9, RZ, PT ;  /* 0x000000ff0900720c */ /* 0x000fe20003f45270 */
[----:B------:R-:W-:Y:S01]  /*1d40*/  FADD R23, -R4, R23 ;  /* 0x0000001704177221 */ /* 0x000fe20000000100 */
[----:B------:R-:W-:-:S04]  /*1d50*/  FSETP.GEU.AND P1, PT, R18, R27, PT ;  /* 0x0000001b1200720b */ /* 0x000fc80003f2e000 */
[----:B------:R-:W-:Y:S02]  /*1d60*/  FSEL R27, R18, R27, !P1 ;  /* 0x0000001b121b7208 */ /* 0x000fe40004800000 */
[----:B------:R-:W-:Y:S02]  /*1d70*/  SEL R8, R19, R8, !P1 ;  /* 0x0000000813087207 */ /* 0x000fe40004800000 */
[----:B------:R-:W-:Y:S01]  /*1d80*/  IADD3 R3, PT, PT, R3, 0x8, RZ ;  /* 0x0000000803037810 */ /* 0x000fe20007ffe0ff */
[----:B--2---:R-:W-:-:S05]  /*1d90*/  FADD R20, R23, R20 ;  /* 0x0000001417147221 */ /* 0x004fca0000000000 */
[----:B------:R-:W-:-:S04]  /*1da0*/  FSETP.GEU.AND P0, PT, R20, R27, PT ;  /* 0x0000001b1400720b */ /* 0x000fc80003f0e000 */
[----:B------:R-:W-:Y:S02]  /*1db0*/  FSEL R2, R20, R27, !P0 ;  /* 0x0000001b14027208 */ /* 0x000fe40004000000 */
[----:B------:R-:W-:Y:S01]  /*1dc0*/  SEL R7, R7, R8, !P0 ;  /* 0x0000000807077207 */ /* 0x000fe20004000000 */
[----:B------:R-:W-:Y:S06]  /*1dd0*/  @P2 BRA `(.L_x_82) ;  /* 0xfffffff400d02947 */ /* 0x000fec000383ffff */
[----:B------:R-:W-:Y:S05]  /*1de0*/  BSYNC.RECONVERGENT B2 ;  /* 0x0000000000027941 */ /* 0x000fea0003800200 */
.L_x_81:
[----:B------:R-:W-:-:S07]  /*1df0*/  VIADD R3, R3, 0xfffffffd ;  /* 0xfffffffd03037836 */ /* 0x000fce0000000000 */
.L_x_80:
[----:B------:R-:W-:Y:S05]  /*1e00*/  BSYNC.RECONVERGENT B1 ;  /* 0x0000000000017941 */ /* 0x000fea0003800200 */
.L_x_79:
[----:B------:R-:W-:-:S13]  /*1e10*/  ISETP.NE.AND P0, PT, R6, RZ, PT ;  /* 0x000000ff0600720c */ /* 0x000fda0003f05270 */
[----:B------:R-:W-:Y:S05]  /*1e20*/  @!P0 BRA `(.L_x_78) ;  /* 0x00000008001c8947 */ /* 0x000fea0003800000 */
[----:B------:R-:W-:Y:S01]  /*1e30*/  ISETP.GE.U32.AND P1, PT, R6, 0x4, PT ;  /* 0x000000040600780c */ /* 0x000fe20003f26070 */
[----:B------:R-:W-:Y:S01]  /*1e40*/  BSSY.RECONVERGENT B1, `(.L_x_83) ;  /* 0x0000049000017945 */ /* 0x000fe20003800200 */
[----:B------:R-:W-:-:S04]  /*1e50*/  LOP3.LUT R8, R5, 0x3, RZ, 0xc0, !PT ;  /* 0x0000000305087812 */ /* 0x000fc800078ec0ff */
[----:B------:R-:W-:-:S07]  /*1e60*/  ISETP.NE.AND P0, PT, R8, RZ, PT ;  /* 0x000000ff0800720c */ /* 0x000fce0003f05270 */
[----:B------:R-:W-:Y:S06]  /*1e70*/  @!P1 BRA `(.L_x_84) ;  /* 0x0000000400149947 */ /* 0x000fec0003800000 */
[CC--:B------:R-:W-:Y:S01]  /*1e80*/  ISETP.GT.U32.AND P1, PT, R3.reuse, R0.reuse, PT ;  /* 0x000000000300720c */ /* 0x0c0fe20003f24070 */
[C---:B------:R-:W-:Y:S01]  /*1e90*/  VIADD R17, R3.reuse, 0x2 ;  /* 0x0000000203117836 */ /* 0x040fe20000000000 */
[CC--:B------:R-:W-:Y:S01]  /*1ea0*/  ISETP.GE.U32.AND P2, PT, R3.reuse, R0.reuse, PT ;  /* 0x000000000300720c */ /* 0x0c0fe20003f46070 */
[----:B------:R-:W-:Y:S01]  /*1eb0*/  IMAD.MOV.U32 R26, RZ, RZ, RZ ;  /* 0x000000ffff1a7224 */ /* 0x000fe200078e00ff */
[----:B------:R-:W-:Y:S02]  /*1ec0*/  IADD3 R6, PT, PT, R3, 0x1, RZ ;  /* 0x0000000103067810 */ /* 0x000fe40007ffe0ff */
[----:B------:R-:W-:Y:S02]  /*1ed0*/  ISETP.GT.U32.AND P3, PT, R17, R0, PT ;  /* 0x000000001100720c */ /* 0x000fe40003f64070 */
[----:B------:R-:W-:-:S04]  /*1ee0*/  IADD3 R9, PT, PT, R3, 0x3, RZ ;  /* 0x0000000303097810 */ /* 0x000fc80007ffe0ff */
[----:B------:R-:W-:Y:S01]  /*1ef0*/  ISETP.GT.U32.AND P4, PT, R9, R0, PT ;  /* 0x000000000900720c */ /* 0x000fe20003f84070 */
[----:B------:R-:W2:Y:S01]  /*1f00*/  @P1 I2F.F64.U32 R18, R3 ;  /* 0x0000000300121312 */ /* 0x000ea20000201800 */
[----:B------:R-:W0:Y:S07]  /*1f10*/  @P1 LDC.64 R28, c[0x0][0x390] ;  /* 0x0000e400ff1c1b82 */ /* 0x000e2e0000000a00 */
[----:B------:R-:W1:Y:S01]  /*1f20*/  @P2 I2F.F64.U32 R24, R6 ;  /* 0x0000000600182312 */ /* 0x000e620000201800 */
[----:B--2---:R-:W-:-:S07]  /*1f30*/  @P1 DFMA R18, R12, 0.5, R18 ;  /* 0x3fe000000c12182b */ /* 0x004fce0000000012 */
[----:B------:R-:W2:Y:S01]  /*1f40*/  @P3 I2F.F64.U32 R22, R17 ;  /* 0x0000001100163312 */ /* 0x000ea20000201800 */
[----:B------:R-:W-:Y:S02]  /*1f50*/  @P1 DADD R20, -R10, R18 ;  /* 0x000000000a141229 */ /* 0x000fe40000000112 */
[----:B-1----:R-:W-:-:S06]  /*1f60*/  @P2 DFMA R24, R12, 0.5, R24 ;  /* 0x3fe000000c18282b */ /* 0x002fcc0000000018 */
[----:B------:R-:W-:Y:S02]  /*1f70*/  @P1 DADD R20, R20, -1 ;  /* 0xbff0000014141429 */ /* 0x000fe40000000000 */
[----:B--2---:R-:W-:Y:S02]  /*1f80*/  @P3 DFMA R22, R12, 0.5, R22 ;  /* 0x3fe000000c16382b */ /* 0x004fe40000000016 */
[C---:B------:R-:W-:Y:S02]  /*1f90*/  @P2 DADD R24, -R10.reuse, R24 ;  /* 0x000000000a182229 */ /* 0x040fe40000000118 */
[----:B------:R-:W0:Y:S04]  /*1fa0*/  @P1 F2I.U32.F64.TRUNC R19, R20 ;  /* 0x0000001400131311 */ /* 0x000e28000030d000 */
[----:B------:R-:W-:-:S02]  /*1fb0*/  @P3 DADD R22, -R10, R22 ;  /* 0x000000000a163229 */ /* 0x000fc40000000116 */
[----:B------:R-:W-:Y:S02]  /*1fc0*/  @P2 DADD R24, R24, -1 ;  /* 0xbff0000018182429 */ /* 0x000fe40000000000 */
[----:B------:R-:W1:Y:S01]  /*1fd0*/  @P4 I2F.F64.U32 R20, R9 ;  /* 0x0000000900144312 */ /* 0x000e620000201800 */
[----:B0-----:R-:W-:-:S03]  /*1fe0*/  @P1 IMAD.WIDE.U32 R28, R19, 0x4, R28 ;  /* 0x00000004131c1825 */ /* 0x001fc600078e001c */
[----:B------:R-:W-:Y:S01]  /*1ff0*/  @P3 DADD R22, R22, -1 ;  /* 0xbff0000016163429 */ /* 0x000fe20000000000 */
[----:B------:R-:W0:Y:S03]  /*2000*/  @P2 LDC.64 R18, c[0x0][0x390] ;  /* 0x0000e400ff122b82 */ /* 0x000e260000000a00 */
[----:B------:R2:W0:Y:S01]  /*2010*/  @P2 F2I.U32.F64.TRUNC R25, R24 ;  /* 0x0000001800192311 */ /* 0x000422000030d000 */
[----:B------:R3:W4:Y:S01]  /*2020*/  @P1 LDG.E R26, desc[UR4][R28.64] ;  /* 0x000000041c1a1981 */ /* 0x000722000c1e1900 */
[----:B------:R-:W-:Y:S01]  /*2030*/  IMAD.MOV.U32 R16, RZ, RZ, RZ ;  /* 0x000000ffff107224 */ /* 0x000fe200078e00ff */
[----:B-1----:R-:W-:-:S05]  /*2040*/  @P4 DFMA R20, R12, 0.5, R20 ;  /* 0x3fe000000c14482b */ /* 0x002fca0000000014 */
[----:B------:R-:W1:Y:S01]  /*2050*/  @P3 F2I.U32.F64.TRUNC R23, R22 ;  /* 0x0000001600173311 */ /* 0x000e62000030d000 */
[----:B--2---:R-:W-:Y:S01]  /*2060*/  MOV R24, RZ ;  /* 0x000000ff00187202 */ /* 0x004fe20000000f00 */
[----:B---3--:R-:W1:Y:S01]  /*2070*/  @P3 LDC.64 R28, c[0x0][0x390] ;  /* 0x0000e400ff1c3b82 */ /* 0x008e620000000a00 */
[----:B------:R-:W-:Y:S01]  /*2080*/  @P4 DADD R20, -R10, R20 ;  /* 0x000000000a144229 */ /* 0x000fe20000000114 */
[----:B0-----:R-:W-:-:S07]  /*2090*/  @P2 IMAD.WIDE.U32 R18, R25, 0x4, R18 ;  /* 0x0000000419122825 */ /* 0x001fce00078e0012 */
[----:B------:R-:W-:Y:S01]  /*20a0*/  @P4 DADD R20, R20, -1 ;  /* 0xbff0000014144429 */ /* 0x000fe20000000000 */
[----:B------:R0:W2:Y:S01]  /*20b0*/  @P2 LDG.E R24, desc[UR4][R18.64] ;  /* 0x0000000412182981 */ /* 0x0000a2000c1e1900 */
[----:B-1----:R-:W-:Y:S02]  /*20c0*/  @P3 IMAD.WIDE.U32 R28, R23, 0x4, R28 ;  /* 0x00000004171c3825 */ /* 0x002fe400078e001c */
[----:B------:R-:W1:Y:S02]  /*20d0*/  @P4 LDC.64 R22, c[0x0][0x390] ;  /* 0x0000e400ff164b82 */ /* 0x000e640000000a00 */
[----:B0-----:R-:W-:Y:S01]  /*20e0*/  IMAD.WIDE.U32 R18, R3, 0x4, R14 ;  /* 0x0000000403127825 */ /* 0x001fe200078e000e */
[----:B------:R0:W3:Y:S03]  /*20f0*/  @P3 LDG.E R16, desc[UR4][R28.64] ;  /* 0x000000041c103981 */ /* 0x0000e6000c1e1900 */
[----:B------:R5:W1:Y:S01]  /*2100*/  @P4 F2I.U32.F64.TRUNC R21, R20 ;  /* 0x0000001400154311 */ /* 0x000a62000030d000 */
[----:B------:R-:W4:Y:S04]  /*2110*/  LDG.E R27, desc[UR4][R18.64+0x4] ;  /* 0x00000404121b7981 */ /* 0x000f28000c1e1900 */
[----:B------:R-:W3:Y:S04]  /*2120*/  LDG.E R25, desc[UR4][R18.64+0x8] ;  /* 0x0000080412197981 */ /* 0x000ee8000c1e1900 */
[----:B------:R-:W0:Y:S01]  /*2130*/  LDG.E R29, desc[UR4][R18.64] ;  /* 0x00000004121d7981 */ /* 0x000e22000c1e1900 */
[----:B-----5:R-:W-:-:S03]  /*2140*/  MOV R20, RZ ;  /* 0x000000ff00147202 */ /* 0x020fc60000000f00 */
[----:B------:R-:W5:Y:S01]  /*2150*/  LDG.E R28, desc[UR4][R18.64+0xc] ;  /* 0x00000c04121c7981 */ /* 0x000f62000c1e1900 */
[----:B-1----:R-:W-:-:S05]  /*2160*/  @P4 IMAD.WIDE.U32 R22, R21, 0x4, R22 ;  /* 0x0000000415164825 */ /* 0x002fca00078e0016 */
[----:B------:R-:W5:Y:S01]  /*2170*/  @P4 LDG.E R20, desc[UR4][R22.64] ;  /* 0x0000000416144981 */ /* 0x000f62000c1e1900 */
[C---:B----4-:R-:W-:Y:S01]  /*2180*/  FADD R27, -R4.reuse, R27 ;  /* 0x0000001b041b7221 */ /* 0x050fe20000000100 */
[----:B0-----:R-:W-:-:S04]  /*2190*/  FADD R29, -R4, R29 ;  /* 0x0000001d041d7221 */ /* 0x001fc80000000100 */
[----:B------:R-:W-:Y:S01]  /*21a0*/  FADD R29, R29, R26 ;  /* 0x0000001a1d1d7221 */ /* 0x000fe20000000000 */
[----:B--2---:R-:W-:-:S04]  /*21b0*/  FADD R24, R27, R24 ;  /* 0x000000181b187221 */ /* 0x004fc80000000000 */
[----:B------:R-:W-:Y:S01]  /*21c0*/  FSETP.GEU.AND P1, PT, R29, R2, PT ;  /* 0x000000021d00720b */ /* 0x000fe20003f2e000 */
[----:B---3--:R-:W-:-:S03]  /*21d0*/  FADD R25, -R4, R25 ;  /* 0x0000001904197221 */ /* 0x008fc60000000100 */
[----:B------:R-:W-:Y:S01]  /*21e0*/  FSEL R29, R29, R2, !P1 ;  /* 0x000000021d1d7208 */ /* 0x000fe20004800000 */
[----:B------:R-:W-:-:S03]  /*21f0*/  FADD R16, R25, R16 ;  /* 0x0000001019107221 */ /* 0x000fc60000000000 */
[----:B------:R-:W-:Y:S01]  /*2200*/  FSETP.GEU.AND P2, PT, R24, R29, PT ;  /* 0x0000001d1800720b */ /* 0x000fe20003f4e000 */
[----:B-----5:R-:W-:-:S03]  /*2210*/  FADD R19, -R4, R28 ;  /* 0x0000001c04137221 */ /* 0x020fc60000000100 */
[----:B------:R-:W-:Y:S02]  /*2220*/  FSEL R29, R24, R29, !P2 ;  /* 0x0000001d181d7208 */ /* 0x000fe40005000000 */
[----:B------:R-:W-:Y:S02]  /*2230*/  SEL R7, R3, R7, !P1 ;  /* 0x0000000703077207 */ /* 0x000fe40004800000 */
[----:B------:R-:W-:Y:S01]  /*2240*/  FSETP.GEU.AND P3, PT, R16, R29, PT ;  /* 0x0000001d1000720b */ /* 0x000fe20003f6e000 */
[----:B------:R-:W-:Y:S01]  /*2250*/  FADD R19, R19, R20 ;  /* 0x0000001413137221 */ /* 0x000fe20000000000 */
[----:B------:R-:W-:Y:S02]  /*2260*/  SEL R6, R6, R7, !P2 ;  /* 0x0000000706067207 */ /* 0x000fe40005000000 */
[----:B------:R-:W-:Y:S02]  /*2270*/  FSEL R2, R16, R29, !P3 ;  /* 0x0000001d10027208 */ /* 0x000fe40005800000 */
[----:B------:R-:W-:-:S02]  /*2280*/  SEL R6, R17, R6, !P3 ;  /* 0x0000000611067207 */ /* 0x000fc40005800000 */
[----:B------:R-:W-:Y:S01]  /*2290*/  FSETP.GEU.AND P1, PT, R19, R2, PT ;  /* 0x000000021300720b */ /* 0x000fe20003f2e000 */
[----:B------:R-:W-:-:S03]  /*22a0*/  VIADD R3, R3, 0x4 ;  /* 0x0000000403037836 */ /* 0x000fc60000000000 */
[----:B------:R-:W-:Y:S02]  /*22b0*/  FSEL R2, R19, R2, !P1 ;  /* 0x0000000213027208 */ /* 0x000fe40004800000 */
[----:B------:R-:W-:-:S07]  /*22c0*/  SEL R7, R9, R6, !P1 ;  /* 0x0000000609077207 */ /* 0x000fce0004800000 */
.L_x_84:
[----:B------:R-:W-:Y:S05]  /*22d0*/  BSYNC.RECONVERGENT B1 ;  /* 0x0000000000017941 */ /* 0x000fea0003800200 */
.L_x_83:
[----:B------:R-:W-:Y:S05]  /*22e0*/  @!P0 BRA `(.L_x_78) ;  /* 0x0000000000ec8947 */ /* 0x000fea0003800000 */
[----:B------:R-:W-:Y:S01]  /*22f0*/  ISETP.NE.AND P1, PT, R8, 0x1, PT ;  /* 0x000000010800780c */ /* 0x000fe20003f25270 */
[----:B------:R-:W-:Y:S01]  /*2300*/  BSSY.RECONVERGENT B1, `(.L_x_85) ;  /* 0x0000027000017945 */ /* 0x000fe20003800200 */
[----:B------:R-:W-:-:S04]  /*2310*/  LOP3.LUT R5, R5, 0x1, RZ, 0xc0, !PT ;  /* 0x0000000105057812 */ /* 0x000fc800078ec0ff */
[----:B------:R-:W-:-:S07]  /*2320*/  ISETP.NE.U32.AND P0, PT, R5, 0x1, PT ;  /* 0x000000010500780c */ /* 0x000fce0003f05070 */
[----:B------:R-:W-:Y:S06]  /*2330*/  @!P1 BRA `(.L_x_86) ;  /* 0x00000000008c9947 */ /* 0x000fec0003800000 */
[CC--:B------:R-:W-:Y:S01]  /*2340*/  ISETP.GT.U32.AND P1, PT, R3.reuse, R0.reuse, PT ;  /* 0x000000000300720c */ /* 0x0c0fe20003f24070 */
[----:B------:R-:W-:Y:S01]  /*2350*/  IMAD.MOV.U32 R6, RZ, RZ, RZ ;  /* 0x000000ffff067224 */ /* 0x000fe200078e00ff */
[C---:B------:R-:W-:Y:S02]  /*2360*/  ISETP.GE.U32.AND P2, PT, R3.reuse, R0, PT ;  /* 0x000000000300720c */ /* 0x040fe40003f46070 */
[----:B------:R-:W-:-:S09]  /*2370*/  IADD3 R5, PT, PT, R3, 0x1, RZ ;  /* 0x0000000103057810 */ /* 0x000fd20007ffe0ff */
[----:B------:R-:W2:Y:S08]  /*2380*/  @P1 I2F.F64.U32 R16, R3 ;  /* 0x0000000300101312 */ /* 0x000eb00000201800 */
[----:B------:R-:W0:Y:S01]  /*2390*/  @P2 I2F.F64.U32 R8, R5 ;  /* 0x0000000500082312 */ /* 0x000e220000201800 */
[C---:B--2---:R-:W-:Y:S02]  /*23a0*/  @P1 DFMA R16, R12.reuse, 0.5, R16 ;  /* 0x3fe000000c10182b */ /* 0x044fe40000000010 */
[----:B0-----:R-:W-:-:S06]  /*23b0*/  @P2 DFMA R18, R12, 0.5, R8 ;  /* 0x3fe000000c12282b */ /* 0x001fcc0000000008 */
[C---:B------:R-:W-:Y:S01]  /*23c0*/  @P1 DADD R16, -R10.reuse, R16 ;  /* 0x000000000a101229 */ /* 0x040fe20000000110 */
[----:B------:R-:W0:Y:S01]  /*23d0*/  @P1 LDC.64 R8, c[0x0][0x390] ;  /* 0x0000e400ff081b82 */ /* 0x000e220000000a00 */
[----:B------:R-:W-:-:S06]  /*23e0*/  @P2 DADD R18, -R10, R18 ;  /* 0x000000000a122229 */ /* 0x000fcc0000000112 */
[----:B------:R-:W-:Y:S02]  /*23f0*/  @P1 DADD R22, R16, -1 ;  /* 0xbff0000010161429 */ /* 0x000fe40000000000 */
[----:B------:R-:W1:Y:S01]  /*2400*/  @P2 LDC.64 R16, c[0x0][0x390] ;  /* 0x0000e400ff102b82 */ /* 0x000e620000000a00 */
[----:B------:R-:W-:Y:S01]  /*2410*/  @P2 DADD R20, R18, -1 ;  /* 0xbff0000012142429 */ /* 0x000fe20000000000 */
[----:B------:R-:W-:-:S06]  /*2420*/  IMAD.WIDE.U32 R18, R3, 0x4, R14 ;  /* 0x0000000403127825 */ /* 0x000fcc00078e000e */
[----:B------:R-:W0:Y:S01]  /*2430*/  @P1 F2I.U32.F64.TRUNC R23, R22 ;  /* 0x0000001600171311 */ /* 0x000e22000030d000 */
[----:B------:R-:W2:Y:S01]  /*2440*/  LDG.E R25, desc[UR4][R18.64] ;  /* 0x0000000412197981 */ /* 0x000ea2000c1e1900 */
[----:B------:R-:W-:-:S03]  /*2450*/  MOV R24, RZ ;  /* 0x000000ff00187202 */ /* 0x000fc60000000f00 */
[----:B------:R-:W3:Y:S03]  /*2460*/  LDG.E R27, desc[UR4][R18.64+0x4] ;  /* 0x00000404121b7981 */ /* 0x000ee6000c1e1900 */
[----:B------:R-:W1:Y:S01]  /*2470*/  @P2 F2I.U32.F64.TRUNC R21, R20 ;  /* 0x0000001400152311 */ /* 0x000e62000030d000 */
[----:B0-----:R-:W-:-:S05]  /*2480*/  @P1 IMAD.WIDE.U32 R8, R23, 0x4, R8 ;  /* 0x0000000417081825 */ /* 0x001fca00078e0008 */
[----:B------:R-:W4:Y:S01]  /*2490*/  @P1 LDG.E R6, desc[UR4][R8.64] ;  /* 0x0000000408061981 */ /* 0x000f22000c1e1900 */
[----:B-1----:R-:W-:-:S05]  /*24a0*/  @P2 IMAD.WIDE.U32 R16, R21, 0x4, R16 ;  /* 0x0000000415102825 */ /* 0x002fca00078e0010 */
[----:B------:R-:W5:Y:S01]  /*24b0*/  @P2 LDG.E R24, desc[UR4][R16.64] ;  /* 0x0000000410182981 */ /* 0x000f62000c1e1900 */
[C---:B--2---:R-:W-:Y:S01]  /*24c0*/  FADD R25, -R4.reuse, R25 ;  /* 0x0000001904197221 */ /* 0x044fe20000000100 */
[----:B---3--:R-:W-:-:S03]  /*24d0*/  FADD R27, -R4, R27 ;  /* 0x0000001b041b7221 */ /* 0x008fc60000000100 */
[----:B----4-:R-:W-:-:S05]  /*24e0*/  FADD R25, R25, R6 ;  /* 0x0000000619197221 */ /* 0x010fca0000000000 */
[----:B------:R-:W-:Y:S01]  /*24f0*/  FSETP.GEU.AND P1, PT, R25, R2, PT ;  /* 0x000000021900720b */ /* 0x000fe20003f2e000 */
[----:B-----5:R-:W-:-:S03]  /*2500*/  FADD R24, R27, R24 ;  /* 0x000000181b187221 */ /* 0x020fc60000000000 */
[----:B------:R-:W-:Y:S02]  /*2510*/  FSEL R25, R25, R2, !P1 ;  /* 0x0000000219197208 */ /* 0x000fe40004800000 */
[C---:B------:R-:W-:Y:S02]  /*2520*/  SEL R6, R3.reuse, R7, !P1 ;  /* 0x0000000703067207 */ /* 0x040fe40004800000 */
[----:B------:R-:W-:Y:S01]  /*2530*/  FSETP.GEU.AND P2, PT, R24, R25, PT ;  /* 0x000000191800720b */ /* 0x000fe20003f4e000 */
[----:B------:R-:W-:-:S03]  /*2540*/  VIADD R3, R3, 0x2 ;  /* 0x0000000203037836 */ /* 0x000fc60000000000 */
[----:B------:R-:W-:Y:S02]  /*2550*/  FSEL R2, R24, R25, !P2 ;  /* 0x0000001918027208 */ /* 0x000fe40005000000 */
[----:B------:R-:W-:-:S07]  /*2560*/  SEL R7, R5, R6, !P2 ;  /* 0x0000000605077207 */ /* 0x000fce0005000000 */
.L_x_86:
[----:B------:R-:W-:Y:S05]  /*2570*/  BSYNC.RECONVERGENT B1 ;  /* 0x0000000000017941 */ /* 0x000fea0003800200 */
.L_x_85:
[----:B------:R-:W-:Y:S05]  /*2580*/  @P0 BRA `(.L_x_78) ;  /* 0x0000000000440947 */ /* 0x000fea0003800000 */
[C---:B------:R-:W-:Y:S01]  /*2590*/  ISETP.GT.U32.AND P0, PT, R3.reuse, R0, PT ;  /* 0x000000000300720c */ /* 0x040fe20003f04070 */
[----:B------:R-:W-:Y:S01]  /*25a0*/  IMAD.WIDE.U32 R14, R3, 0x4, R14 ;  /* 0x00000004030e7825 */ /* 0x000fe200078e000e */
[----:B------:R-:W-:-:S05]  /*25b0*/  MOV R5, RZ ;  /* 0x000000ff00057202 */ /* 0x000fca0000000f00 */
[----:B------:R-:W3:Y:S06]  /*25c0*/  LDG.E R15, desc[UR4][R14.64] ;  /* 0x000000040e0f7981 */ /* 0x000eec000c1e1900 */
[----:B------:R-:W2:Y:S02]  /*25d0*/  @P0 I2F.F64.U32 R8, R3 ;  /* 0x0000000300080312 */ /* 0x000ea40000201800 */
[----:B--2---:R-:W-:-:S08]  /*25e0*/  @P0 DFMA R8, R12, 0.5, R8 ;  /* 0x3fe000000c08082b */ /* 0x004fd00000000008 */
[----:B------:R-:W-:Y:S01]  /*25f0*/  @P0 DADD R8, -R10, R8 ;  /* 0x000000000a080229 */ /* 0x000fe20000000108 */
[----:B------:R-:W0:Y:S07]  /*2600*/  @P0 LDC.64 R10, c[0x0][0x390] ;  /* 0x0000e400ff0a0b82 */ /* 0x000e2e0000000a00 */
[----:B------:R-:W-:-:S10]  /*2610*/  @P0 DADD R8, R8, -1 ;  /* 0xbff0000008080429 */ /* 0x000fd40000000000 */
[----:B------:R-:W0:Y:S02]  /*2620*/  @P0 F2I.U32.F64.TRUNC R9, R8 ;  /* 0x0000000800090311 */ /* 0x000e24000030d000 */
[----:B0-----:R-:W-:-:S05]  /*2630*/  @P0 IMAD.WIDE.U32 R10, R9, 0x4, R10 ;  /* 0x00000004090a0825 */ /* 0x001fca00078e000a */
[----:B------:R-:W2:Y:S01]  /*2640*/  @P0 LDG.E R5, desc[UR4][R10.64] ;  /* 0x000000040a050981 */ /* 0x000ea2000c1e1900 */
[----:B---3--:R-:W-:-:S04]  /*2650*/  FADD R4, -R4, R15 ;  /* 0x0000000f04047221 */ /* 0x008fc80000000100 */
[----:B--2---:R-:W-:-:S05]  /*2660*/  FADD R5, R4, R5 ;  /* 0x0000000504057221 */ /* 0x004fca0000000000 */
[----:B------:R-:W-:-:S04]  /*2670*/  FSETP.GEU.AND P0, PT, R5, R2, PT ;  /* 0x000000020500720b */ /* 0x000fc80003f0e000 */
[----:B------:R-:W-:Y:S02]  /*2680*/  FSEL R2, R5, R2, !P0 ;  /* 0x0000000205027208 */ /* 0x000fe40004000000 */
[----:B------:R-:W-:-:S07]  /*2690*/  SEL R7, R3, R7, !P0 ;  /* 0x0000000703077207 */ /* 0x000fce0004000000 */
.L_x_78:
[----:B------:R-:W-:Y:S05]  /*26a0*/  BSYNC.RECONVERGENT B0 ;  /* 0x0000000000007941 */ /* 0x000fea0003800200 */
.L_x_77:
[----:B------:R-:W0:Y:S08]  /*26b0*/  LDC.64 R4, c[0x0][0x380] ;  /* 0x0000e000ff047b82 */ /* 0x000e300000000a00 */
[----:B------:R-:W3:Y:S01]  /*26c0*/  LDC.64 R8, c[0x0][0x388] ;  /* 0x0000e200ff087b82 */ /* 0x000ee20000000a00 */
[----:B0-----:R-:W-:-:S05]  /*26d0*/  IMAD.WIDE.U32 R4, R0, 0x4, R4 ;  /* 0x0000000400047825 */ /* 0x001fca00078e0004 */
[----:B------:R-:W-:Y:S01]  /*26e0*/  STG.E desc[UR4][R4.64], R2 ;  /* 0x0000000204007986 */ /* 0x000fe2000c101904 */
[----:B---3--:R-:W-:-:S05]  /*26f0*/  IMAD.WIDE.U32 R8, R0, 0x4, R8 ;  /* 0x0000000400087825 */ /* 0x008fca00078e0008 */
[----:B------:R-:W-:Y:S01]  /*2700*/  STG.E desc[UR4][R8.64], R7 ;  /* 0x0000000708007986 */ /* 0x000fe2000c101904 */
[----:B------:R-:W-:Y:S05]  /*2710*/  EXIT ;  /* 0x000000000000794d */ /* 0x000fea0003800000 */
.L_x_87:
        /* <DEDUP_REMOVED lines=14> */
.L_x_102:


//--------------------- .text._Z11reduce_colsPfPjPKfS2_S2_jjj --------------------------
	.section	.text._Z11reduce_colsPfPjPKfS2_S2_jjj,"ax",@progbits
	.align	128
        .global         _Z11reduce_colsPfPjPKfS2_S2_jjj
        .type           _Z11reduce_colsPfPjPKfS2_S2_jjj,@function
        .size           _Z11reduce_colsPfPjPKfS2_S2_jjj,(.L_x_103 - _Z11reduce_colsPfPjPKfS2_S2_jjj)
        .other          _Z11reduce_colsPfPjPKfS2_S2_jjj,@"STO_CUDA_ENTRY STV_DEFAULT"
_Z11reduce_colsPfPjPKfS2_S2_jjj:
.text._Z11reduce_colsPfPjPKfS2_S2_jjj:
        /* <DEDUP_REMOVED lines=14> */
[----:B------:R-:W0:Y:S08]  /*00e0*/  LDC.64 R2, c[0x0][0x398] ;  /* 0x0000e600ff027b82 */ /* 0x000e300000000a00 */
[----:B------:R-:W1:Y:S01]  /*00f0*/  LDC.64 R4, c[0x0][0x3a0] ;  /* 0x0000e800ff047b82 */ /* 0x000e620000000a00 */
[----:B0-----:R-:W-:-:S05]  /*0100*/  IMAD.WIDE.U32 R6, R17, 0x4, R2 ;  /* 0x0000000411067825 */ /* 0x001fca00078e0002 */
[----:B------:R0:W5:Y:S01]  /*0110*/  LDG.E R12, desc[UR12][R6.64] ;  /* 0x0000000c060c7981 */ /* 0x000162000c1e1900 */
[----:B-1----:R-:W-:-:S05]  /*0120*/  IMAD.WIDE.U32 R8, R17, 0x4, R4 ;  /* 0x0000000411087825 */ /* 0x002fca00078e0004 */
[----:B------:R0:W5:Y:S01]  /*0130*/  LDG.E R0, desc[UR12][R8.64] ;  /* 0x0000000c08007981 */ /* 0x000162000c1e1900 */
[----:B------:R-:W-:Y:S02]  /*0140*/  UISETP.GE.U32.AND UP1, UPT, UR8, 0x8, UPT ;  /* 0x000000080800788c */ /* 0x000fe4000bf26070 */
[----:B------:R-:W-:Y:S01]  /*0150*/  IMAD R15, R17, UR8, RZ ;  /* 0x00000008110f7c24 */ /* 0x000fe2000f8e02ff */
[----:B------:R-:W-:Y:S01]  /*0160*/  ULOP3.LUT UR9, UR8, 0x7, URZ, 0xc0, !UPT ;  /* 0x0000000708097892 */ /* 0x000fe2000f8ec0ff */
[----:B------:R-:W-:Y:S02]  /*0170*/  MOV R14, 0x4eff0000 ;  /* 0x4eff0000000e7802 */ /* 0x000fe40000000f00 */
[----:B------:R-:W-:Y:S02]  /*0180*/  MOV R13, RZ ;  /* 0x000000ff000d7202 */ /* 0x000fe40000000f00 */
[----:B------:R-:W-:Y:S01]  /*0190*/  MOV R16, RZ ;  /* 0x000000ff00107202 */ /* 0x000fe20000000f00 */
[----:B------:R-:W-:Y:S01]  /*01a0*/  UISETP.NE.AND UP0, UPT, UR9, URZ, UPT ;  /* 0x000000ff0900728c */ /* 0x000fe2000bf05270 */
[----:B0-----:R-:W-:Y:S10]  /*01b0*/  BRA.U !UP1, `(.L_x_89) ;  /* 0x0000000909007547 */ /* 0x001ff4000b800000 */
[----:B------:R-:W0:Y:S01]  /*01c0*/  LDCU.64 UR6, c[0x0][0x3a0] ;  /* 0x00007400ff0677ac */ /* 0x000e220008000a00 */
[----:B------:R-:W1:Y:S01]  /*01d0*/  LDC.64 R8, c[0x0][0x390] ;  /* 0x0000e400ff087b82 */ /* 0x000e620000000a00 */
[----:B------:R-:W-:Y:S01]  /*01e0*/  HFMA2 R14, -RZ, RZ, 27.984375, 0 ;  /* 0x4eff0000ff0e7431 */ /* 0x000fe200000001ff */
[----:B------:R-:W-:Y:S01]  /*01f0*/  MOV R16, RZ ;  /* 0x000000ff00107202 */ /* 0x000fe20000000f00 */
[----:B------:R-:W2:Y:S01]  /*0200*/  LDCU.64 UR4, c[0x0][0x398] ;  /* 0x00007300ff0477ac */ /* 0x000ea20008000a00 */
[----:B------:R-:W-:Y:S01]  /*0210*/  HFMA2 R18, -RZ, RZ, 0, 1.78813934326171875e-07 ;  /* 0x00000003ff127431 */ /* 0x000fe200000001ff */
[----:B------:R-:W-:-:S06]  /*0220*/  ULOP3.LUT UR10, UR8, 0xfffffff8, URZ, 0xc0, !UPT ;  /* 0xfffffff8080a7892 */ /* 0x000fcc000f8ec0ff */
[----:B------:R-:W-:Y:S01]  /*0230*/  MOV R13, UR10 ;  /* 0x0000000a000d7c02 */ /* 0x000fe20008000f00 */
[----:B0-----:R-:W-:Y:S02]  /*0240*/  UIADD3 UR6, UP1, UPT, UR6, 0x10, URZ ;  /* 0x0000001006067890 */ /* 0x001fe4000ff3e0ff */
[----:B--2---:R-:W-:Y:S02]  /*0250*/  UIADD3 UR4, UP2, UPT, UR4, 0x10, URZ ;  /* 0x0000001004047890 */ /* 0x004fe4000ff5e0ff */
[----:B------:R-:W-:Y:S02]  /*0260*/  UIADD3.X UR7, UPT, UPT, URZ, UR7, URZ, UP1, !UPT ;  /* 0x00000007ff077290 */ /* 0x000fe40008ffe4ff */
[----:B------:R-:W-:Y:S01]  /*0270*/  MOV R10, UR6 ;  /* 0x00000006000a7c02 */ /* 0x000fe20008000f00 */
[----:B------:R-:W-:Y:S01]  /*0280*/  UIADD3.X UR5, UPT, UPT, URZ, UR5, URZ, UP2, !UPT ;  /* 0x00000005ff057290 */ /* 0x000fe200097fe4ff */
[----:B------:R-:W-:Y:S02]  /*0290*/  MOV R6, UR4 ;  /* 0x0000000400067c02 */ /* 0x000fe40008000f00 */
[----:B------:R-:W-:-:S03]  /*02a0*/  MOV R11, UR7 ;  /* 0x00000007000b7c02 */ /* 0x000fc60008000f00 */
[----:B------:R-:W-:-:S07]  /*02b0*/  MOV R7, UR5 ;  /* 0x0000000500077c02 */ /* 0x000fce0008000f00 */
.L_x_90:
[----:B------:R-:W2:Y:S01]  /*02c0*/  LDG.E R19, desc[UR12][R6.64+-0x10] ;  /* 0xfffff00c06137981 */ /* 0x000ea2000c1e1900 */
[----:B-1----:R-:W-:-:S03]  /*02d0*/  IMAD.WIDE.U32 R20, R15, 0x4, R8 ;  /* 0x000000040f147825 */ /* 0x002fc600078e0008 */
[----:B------:R-:W3:Y:S04]  /*02e0*/  LDG.E R25, desc[UR12][R10.64+-0x10] ;  /* 0xfffff00c0a197981 */ /* 0x000ee8000c1e1900 */
[----:B------:R-:W4:Y:S01]  /*02f0*/  LDG.E R20, desc[UR12][R20.64] ;  /* 0x0000000c14147981 */ /* 0x000f22000c1e1900 */
[----:B------:R-:W-:-:S03]  /*0300*/  IADD3 R23, PT, PT, R15, 0x1, RZ ;  /* 0x000000010f177810 */ /* 0x000fc60007ffe0ff */
[----:B------:R-:W4:Y:S02]  /*0310*/  LDG.E R27, desc[UR12][R6.64+-0xc] ;  /* 0xfffff40c061b7981 */ /* 0x000f24000c1e1900 */
[----:B------:R-:W-:Y:S02]  /*0320*/  IMAD.WIDE.U32 R22, R23, 0x4, R8 ;  /* 0x0000000417167825 */ /* 0x000fe400078e0008 */
[----:B------:R-:W4:Y:S04]  /*0330*/  LDG.E R24, desc[UR12][R10.64+-0xc] ;  /* 0xfffff40c0a187981 */ /* 0x000f28000c1e1900 */
[----:B------:R-:W4:Y:S01]  /*0340*/  LDG.E R22, desc[UR12][R22.64] ;  /* 0x0000000c16167981 */ /* 0x000f22000c1e1900 */
[----:B--2--5:R-:W-:Y:S01]  /*0350*/  FADD R26, R12, R19 ;  /* 0x000000130c1a7221 */ /* 0x024fe20000000000 */
[----:B------:R-:W-:-:S03]  /*0360*/  IADD3 R19, PT, PT, R15, 0x2, RZ ;  /* 0x000000020f137810 */ /* 0x000fc60007ffe0ff */
[----:B---3--:R-:W-:-:S04]  /*0370*/  FADD R25, R26, R25 ;  /* 0x000000191a197221 */ /* 0x008fc80000000000 */
[----:B------:R-:W-:Y:S01]  /*0380*/  FADD R25, -R0, R25 ;  /* 0x0000001900197221 */ /* 0x000fe20000000100 */
[----:B----4-:R-:W-:Y:S01]  /*0390*/  FADD R26, R20, R20 ;  /* 0x00000014141a7221 */ /* 0x010fe20000000000 */
[----:B------:R-:W-:Y:S02]  /*03a0*/  IMAD.WIDE.U32 R20, R19, 0x4, R8 ;  /* 0x0000000413147825 */ /* 0x000fe400078e0008 */
[----:B------:R-:W2:Y:S02]  /*03b0*/  LDG.E R19, desc[UR12][R10.64+-0x8] ;  /* 0xfffff80c0a137981 */ /* 0x000ea4000c1e1900 */
[----:B------:R-:W-:Y:S02]  /*03c0*/  FADD R29, R25, -R26 ;  /* 0x8000001a191d7221 */ /* 0x000fe40000000000 */
[----:B------:R-:W3:Y:S04]  /*03d0*/  LDG.E R25, desc[UR12][R6.64+-0x8] ;  /* 0xfffff80c06197981 */ /* 0x000ee8000c1e1900 */
[----:B------:R0:W4:Y:S01]  /*03e0*/  LDG.E R20, desc[UR12][R20.64] ;  /* 0x0000000c14147981 */ /* 0x000122000c1e1900 */
[----:B------:R-:W-:-:S04]  /*03f0*/  FADD R27, R12, R27 ;  /* 0x0000001b0c1b7221 */ /* 0x000fc80000000000 */
[----:B------:R-:W-:Y:S01]  /*0400*/  FADD R27, R27, R24 ;  /* 0x000000181b1b7221 */ /* 0x000fe20000000000 */
[----:B------:R-:W-:-:S03]  /*0410*/  FSETP.GEU.AND P4, PT, R29, R14, PT ;  /* 0x0000000e1d00720b */ /* 0x000fc60003f8e000 */
[----:B------:R-:W-:Y:S02]  /*0420*/  FADD R24, -R0, R27 ;  /* 0x0000001b00187221 */ /* 0x000fe40000000100 */
[----:B------:R-:W4:Y:S01]  /*0430*/  LDG.E R27, desc[UR12][R6.64+-0x4] ;  /* 0xfffffc0c061b7981 */ /* 0x000f22000c1e1900 */
[----:B------:R-:W-:-:S03]  /*0440*/  FSEL R29, R29, R14, !P4 ;  /* 0x0000000e1d1d7208 */ /* 0x000fc60006000000 */
[----:B------:R-:W4:Y:S01]  /*0450*/  LDG.E R14, desc[UR12][R10.64+-0x4] ;  /* 0xfffffc0c0a0e7981 */ /* 0x000f22000c1e1900 */
[----:B------:R-:W-:Y:S01]  /*0460*/  FADD R23, R22, R22 ;  /* 0x0000001616177221 */ /* 0x000fe20000000000 */
[----:B------:R-:W-:-:S03]  /*0470*/  IADD3 R22, PT, PT, R15, 0x3, RZ ;  /* 0x000000030f167810 */ /* 0x000fc60007ffe0ff */
[----:B------:R-:W-:Y:S02]  /*0480*/  FADD R24, R24, -R23 ;  /* 0x8000001718187221 */ /* 0x000fe40000000000 */
[----:B------:R-:W-:Y:S01]  /*0490*/  IMAD.WIDE.U32 R22, R22, 0x4, R8 ;  /* 0x0000000416167825 */ /* 0x000fe200078e0008 */
[----:B0-----:R-:W-:Y:S02]  /*04a0*/  IADD3 R21, PT, PT, R15, 0x4, RZ ;  /* 0x000000040f157810 */ /* 0x001fe40007ffe0ff */
[----:B------:R-:W-:-:S03]  /*04b0*/  FSETP.GEU.AND P5, PT, R24, R29, PT ;  /* 0x0000001d1800720b */ /* 0x000fc60003fae000 */
[----:B------:R-:W4:Y:S01]  /*04c0*/  LDG.E R22, desc[UR12][R22.64] ;  /* 0x0000000c16167981 */ /* 0x000f22000c1e1900 */
[----:B------:R-:W-:-:S03]  /*04d0*/  FSEL R24, R24, R29, !P5 ;  /* 0x0000001d18187208 */ /* 0x000fc60006800000 */
[----:B------:R-:W4:Y:S04]  /*04e0*/  LDG.E R29, desc[UR12][R6.64] ;  /* 0x0000000c061d7981 */ /* 0x000f28000c1e1900 */
[----:B------:R-:W4:Y:S01]  /*04f0*/  LDG.E R23, desc[UR12][R10.64] ;  /* 0x0000000c0a177981 */ /* 0x000f22000c1e1900 */
[----:B---3--:R-:W-:-:S03]  /*0500*/  FADD R26, R12, R25 ;  /* 0x000000190c1a7221 */ /* 0x008fc60000000000 */
[----:B------:R-:W3:Y:S01]  /*0510*/  LDG.E R25, desc[UR12][R6.64+0x8] ;  /* 0x0000080c06197981 */ /* 0x000ee2000c1e1900 */
[----:B--2---:R-:W-:Y:S01]  /*0520*/  FADD R19, R26, R19 ;  /* 0x000000131a137221 */ /* 0x004fe20000000000 */
[----:B----4-:R-:W-:-:S03]  /*0530*/  FADD R20, R20, R20 ;  /* 0x0000001414147221 */ /* 0x010fc60000000000 */
[----:B------:R-:W-:-:S04]  /*0540*/  FADD R19, -R0, R19 ;  /* 0x0000001300137221 */ /* 0x000fc80000000100 */
[----:B------:R-:W-:Y:S01]  /*0550*/  FADD R19, R19, -R20 ;  /* 0x8000001413137221 */ /* 0x000fe20000000000 */
[----:B------:R-:W-:-:S06]  /*0560*/  IMAD.WIDE.U32 R20, R21, 0x4, R8 ;  /* 0x0000000415147825 */ /* 0x000fcc00078e0008 */
[----:B------:R0:W2:Y:S01]  /*0570*/  LDG.E R20, desc[UR12][R20.64] ;  /* 0x0000000c14147981 */ /* 0x0000a2000c1e1900 */
[----:B------:R-:W-:Y:S01]  /*0580*/  FSETP.GEU.AND P2, PT, R19, R24, PT ;  /* 0x000000181300720b */ /* 0x000fe20003f4e000 */
[----:B------:R-:W-:-:S03]  /*0590*/  FADD R27, R12, R27 ;  /* 0x0000001b0c1b7221 */ /* 0x000fc60000000000 */
[----:B------:R-:W-:Y:S02]  /*05a0*/  FSEL R26, R19, R24, !P2 ;  /* 0x00000018131a7208 */ /* 0x000fe40005000000 */
[----:B------:R-:W4:Y:S01]  /*05b0*/  LDG.E R19, desc[UR12][R6.64+0x4] ;  /* 0x0000040c06137981 */ /* 0x000f22000c1e1900 */
[----:B------:R-:W-:-:S03]  /*05c0*/  FADD R27, R27, R14 ;  /* 0x0000000e1b1b7221 */ /* 0x000fc60000000000 */
[----:B------:R-:W3:Y:S01]  /*05d0*/  LDG.E R14, desc[UR12][R10.64+0x4] ;  /* 0x0000040c0a0e7981 */ /* 0x000ee2000c1e1900 */
[----:B------:R-:W-:Y:S01]  /*05e0*/  FADD R27, -R0, R27 ;  /* 0x0000001b001b7221 */ /* 0x000fe20000000100 */
[----:B------:R-:W-:Y:S01]  /*05f0*/  FADD R22, R22, R22 ;  /* 0x0000001616167221 */ /* 0x000fe20000000000 */
[----:B0-----:R-:W-:Y:S01]  /*0600*/  IADD3 R21, PT, PT, R15, 0x5, RZ ;  /* 0x000000050f157810 */ /* 0x001fe20007ffe0ff */
[----:B------:R-:W3:Y:S02]  /*0610*/  LDG.E R24, desc[UR12][R10.64+0x8] ;  /* 0x0000080c0a187981 */ /* 0x000ee4000c1e1900 */
[----:B------:R-:W-:Y:S01]  /*0620*/  FADD R27, R27, -R22 ;  /* 0x800000161b1b7221 */ /* 0x000fe20000000000 */
[----:B------:R-:W-:-:S04]  /*0630*/  FADD R22, R12, R29 ;  /* 0x0000001d0c167221 */ /* 0x000fc80000000000 */
[----:B------:R-:W-:Y:S01]  /*0640*/  FADD R23, R22, R23 ;  /* 0x0000001716177221 */ /* 0x000fe20000000000 */
[----:B------:R-:W-:-:S03]  /*0650*/  FSETP.GEU.AND P3, PT, R27, R26, PT ;  /* 0x0000001a1b00720b */ /* 0x000fc60003f6e000 */
[----:B------:R-:W-:Y:S01]  /*0660*/  FADD R23, -R0, R23 ;  /* 0x0000001700177221 */ /* 0x000fe20000000100 */
[----:B------:R-:W-:Y:S01]  /*0670*/  FSEL R27, R27, R26, !P3 ;  /* 0x0000001a1b1b7208 */ /* 0x000fe20005800000 */
[----:B--2---:R-:W-:Y:S01]  /*0680*/  FADD R28, R20, R20 ;  /* 0x00000014141c7221 */ /* 0x004fe20000000000 */
[----:B------:R-:W-:-:S04]  /*0690*/  IMAD.WIDE.U32 R20, R21, 0x4, R8 ;  /* 0x0000000415147825 */ /* 0x000fc800078e0008 */
[----:B------:R-:W-:Y:S01]  /*06a0*/  FADD R28, R23, -R28 ;  /* 0x8000001c171c7221 */ /* 0x000fe20000000000 */
[----:B------:R-:W-:Y:S01]  /*06b0*/  IADD3 R23, PT, PT, R15, 0x6, RZ ;  /* 0x000000060f177810 */ /* 0x000fe20007ffe0ff */
[----:B------:R0:W2:Y:S01]  /*06c0*/  LDG.E R26, desc[UR12][R20.64] ;  /* 0x0000000c141a7981 */ /* 0x0000a2000c1e1900 */
[----:B----4-:R-:W-:Y:S02]  /*06d0*/  FADD R19, R12, R19 ;  /* 0x000000130c137221 */ /* 0x010fe40000000000 */
[----:B------:R-:W-:Y:S01]  /*06e0*/  FSETP.GEU.AND P0, PT, R28, R27, PT ;  /* 0x0000001b1c00720b */ /* 0x000fe20003f0e000 */
[----:B------:R-:W-:-:S03]  /*06f0*/  IMAD.WIDE.U32 R22, R23, 0x4, R8 ;  /* 0x0000000417167825 */ /* 0x000fc600078e0008 */
[----:B------:R-:W-:Y:S02]  /*0700*/  FSEL R27, R28, R27, !P0 ;  /* 0x0000001b1c1b7208 */ /* 0x000fe40004000000 */
[----:B------:R-:W-:Y:S01]  /*0710*/  IADD3 R28, PT, PT, R15, 0x7, RZ ;  /* 0x000000070f1c7810 */ /* 0x000fe20007ffe0ff */
[----:B---3--:R-:W-:Y:S01]  /*0720*/  FADD R29, R19, R14 ;  /* 0x0000000e131d7221 */ /* 0x008fe20000000000 */
[----:B------:R-:W3:Y:S04]  /*0730*/  LDG.E R22, desc[UR12][R22.64] ;  /* 0x0000000c16167981 */ /* 0x000ee8000c1e1900 */
[----:B------:R1:W4:Y:S01]  /*0740*/  LDG.E R19, desc[UR12][R6.64+0xc] ;  /* 0x00000c0c06137981 */ /* 0x000322000c1e1900 */
[----:B0-----:R-:W-:-:S03]  /*0750*/  IMAD.WIDE.U32 R20, R28, 0x4, R8 ;  /* 0x000000041c147825 */ /* 0x001fc600078e0008 */
[----:B------:R-:W4:Y:S04]  /*0760*/  LDG.E R14, desc[UR12][R10.64+0xc] ;  /* 0x00000c0c0a0e7981 */ /* 0x000f28000c1e1900 */
[----:B------:R-:W4:Y:S01]  /*0770*/  LDG.E R20, desc[UR12][R20.64] ;  /* 0x0000000c14147981 */ /* 0x000f22000c1e1900 */
[----:B------:R-:W-:-:S04]  /*0780*/  FADD R25, R12, R25 ;  /* 0x000000190c197221 */ /* 0x000fc80000000000 */
[----:B------:R-:W-:Y:S01]  /*0790*/  FADD R25, R25, R24 ;  /* 0x0000001819197221 */ /* 0x000fe20000000000 */
[----:B------:R-:W-:-:S03]  /*07a0*/  FADD R24, -R0, R29 ;  /* 0x0000001d00187221 */ /* 0x000fc60000000100 */
[----:B------:R-:W-:Y:S01]  /*07b0*/  FADD R25, -R0, R25 ;  /* 0x0000001900197221 */ /* 0x000fe20000000100 */
[C---:B------:R-:W-:Y:S02]  /*07c0*/  @!P4 IADD3 R16, PT, PT, R18.reuse, -0x3, RZ ;  /* 0xfffffffd1210c810 */ /* 0x040fe40007ffe0ff */
[C---:B------:R-:W-:Y:S02]  /*07d0*/  @!P5 IADD3 R16, PT, PT, R18.reuse, -0x2, RZ ;  /* 0xfffffffe1210d810 */ /* 0x040fe40007ffe0ff */
[----:B------:R-:W-:-:S04]  /*07e0*/  @!P2 IADD3 R16, PT, PT, R18, -0x1, RZ ;  /* 0xffffffff1210a810 */ /* 0x000fc80007ffe0ff */
[C---:B------:R-:W-:Y:S02]  /*07f0*/  SEL R16, R18.reuse, R16, !P3 ;  /* 0x0000001012107207 */ /* 0x040fe40005800000 */
[----:B------:R-:W-:Y:S02]  /*0800*/  @!P0 IADD3 R16, PT, PT, R18, 0x1, RZ ;  /* 0x0000000112108810 */ /* 0x000fe40007ffe0ff */
[----:B-1----:R-:W-:Y:S02]  /*0810*/  IADD3 R6, P3, PT, R6, 0x20, RZ ;  /* 0x0000002006067810 */ /* 0x002fe40007f7e0ff */
[----:B------:R-:W-:Y:S02]  /*0820*/  IADD3 R15, PT, PT, R15, 0x8, RZ ;  /* 0x000000080f0f7810 */ /* 0x000fe40007ffe0ff */
[----:B------:R-:W-:Y:S01]  /*0830*/  IADD3.X R7, PT, PT, RZ, R7, RZ, P3, !PT ;  /* 0x00000007ff077210 */ /* 0x000fe20001ffe4ff */
[----:B--2---:R-:W-:-:S04]  /*0840*/  FADD R26, R26, R26 ;  /* 0x0000001a1a1a7221 */ /* 0x004fc80000000000 */
[----:B------:R-:W-:-:S05]  /*0850*/  FADD R24, R24, -R26 ;  /* 0x8000001a18187221 */ /* 0x000fca0000000000 */
[----:B------:R-:W-:Y:S01]  /*0860*/  FSETP.GEU.AND P1, PT, R24, R27, PT ;  /* 0x0000001b1800720b */ /* 0x000fe20003f2e000 */
[----:B---3--:R-:W-:Y:S01]  /*0870*/  FADD R22, R22, R22 ;  /* 0x0000001616167221 */ /* 0x008fe20000000000 */
[----:B----4-:R-:W-:-:S03]  /*0880*/  FADD R19, R12, R19 ;  /* 0x000000130c137221 */ /* 0x010fc60000000000 */
[----:B------:R-:W-:Y:S01]  /*0890*/  FADD R25, R25, -R22 ;  /* 0x8000001619197221 */ /* 0x000fe20000000000 */
[----:B------:R-:W-:Y:S01]  /*08a0*/  FSEL R24, R24, R27, !P1 ;  /* 0x0000001b18187208 */ /* 0x000fe20004800000 */
[----:B------:R-:W-:-:S03]  /*08b0*/  FADD R19, R19, R14 ;  /* 0x0000000e13137221 */ /* 0x000fc60000000000 */
[CC--:B------:R-:W-:Y:S01]  /*08c0*/  FSETP.GEU.AND P4, PT, R25.reuse, R24.reuse, PT ;  /* 0x000000181900720b */ /* 0x0c0fe20003f8e000 */
[----:B------:R-:W-:Y:S01]  /*08d0*/  FADD R20, R20, R20 ;  /* 0x0000001414147221 */ /* 0x000fe20000000000 */
[----:B------:R-:W-:Y:S02]  /*08e0*/  FADD R19, -R0, R19 ;  /* 0x0000001300137221 */ /* 0x000fe40000000100 */
[----:B------:R-:W-:Y:S02]  /*08f0*/  FSEL R14, R25, R24, !P4 ;  /* 0x00000018190e7208 */ /* 0x000fe40006000000 */
[----:B------:R-:W-:Y:S01]  /*0900*/  FADD R19, R19, -R20 ;  /* 0x8000001413137221 */ /* 0x000fe20000000000 */
[----:B------:R-:W-:-:S04]  /*0910*/  IADD3 R20, PT, PT, R18, 0x5, RZ ;  /* 0x0000000512147810 */ /* 0x000fc80007ffe0ff */
[----:B------:R-:W-:Y:S02]  /*0920*/  ISETP.NE.AND P0, PT, R20, R13, PT ;  /* 0x0000000d1400720c */ /* 0x000fe40003f05270 */
[----:B------:R-:W-:Y:S02]  /*0930*/  FSETP.GEU.AND P2, PT, R19, R14, PT ;  /* 0x0000000e1300720b */ /* 0x000fe40003f4e000 */
[----:B------:R-:W-:Y:S02]  /*0940*/  @!P1 IADD3 R16, PT, PT, R18, 0x2, RZ ;  /* 0x0000000212109810 */ /* 0x000fe40007ffe0ff */
[----:B------:R-:W-:Y:S02]  /*0950*/  IADD3 R10, P1, PT, R10, 0x20, RZ ;  /* 0x000000200a0a7810 */ /* 0x000fe40007f3e0ff */
[----:B------:R-:W-:Y:S02]  /*0960*/  @!P4 IADD3 R16, PT, PT, R18, 0x3, RZ ;  /* 0x000000031210c810 */ /* 0x000fe40007ffe0ff */
[----:B------:R-:W-:-:S02]  /*0970*/  IADD3.X R11, PT, PT, RZ, R11, RZ, P1, !PT ;  /* 0x0000000bff0b7210 */ /* 0x000fc40000ffe4ff */
[----:B------:R-:W-:-:S03]  /*0980*/  FSEL R14, R19, R14, !P2 ;  /* 0x0000000e130e7208 */ /* 0x000fc60005000000 */
[C---:B------:R-:W-:Y:S02]  /*0990*/  @!P2 IADD3 R16, PT, PT, R18.reuse, 0x4, RZ ;  /* 0x000000041210a810 */ /* 0x040fe40007ffe0ff */
[----:B------:R-:W-:Y:S01]  /*09a0*/  IADD3 R18, PT, PT, R18, 0x8, RZ ;  /* 0x0000000812127810 */ /* 0x000fe20007ffe0ff */
[----:B------:R-:W-:Y:S06]  /*09b0*/  @P0 BRA `(.L_x_90) ;  /* 0xfffffff800400947 */ /* 0x000fec000383ffff */
.L_x_89:
[----:B------:R-:W-:Y:S05]  /*09c0*/  BRA.U !UP0, `(.L_x_88) ;  /* 0x0000000508bc7547 */ /* 0x000fea000b800000 */
[----:B------:R-:W-:Y:S02]  /*09d0*/  UISETP.GE.U32.AND UP0, UPT, UR9, 0x4, UPT ;  /* 0x000000040900788c */ /* 0x000fe4000bf06070 */
[----:B------:R-:W-:-:S04]  /*09e0*/  ULOP3.LUT UR5, UR8, 0x3, URZ, 0xc0, !UPT ;  /* 0x0000000308057892 */ /* 0x000fc8000f8ec0ff */
[----:B------:R-:W-:-:S03]  /*09f0*/  UISETP.NE.AND UP1, UPT, UR5, URZ, UPT ;  /* 0x000000ff0500728c */ /* 0x000fc6000bf25270 */
[----:B------:R-:W-:Y:S08]  /*0a00*/  BRA.U !UP0, `(.L_x_91) ;  /* 0x0000000108e07547 */ /* 0x000ff0000b800000 */
[----:B------:R-:W0:Y:S01]  /*0a10*/  LDC.64 R10, c[0x0][0x390] ;  /* 0x0000e400ff0a7b82 */ /* 0x000e220000000a00 */
[----:B------:R-:W-:-:S04]  /*0a20*/  IMAD.WIDE.U32 R8, R13, 0x4, R2 ;  /* 0x000000040d087825 */ /* 0x000fc800078e0002 */
[----:B------:R-:W-:Y:S01]  /*0a30*/  IMAD.WIDE.U32 R6, R13, 0x4, R4 ;  /* 0x000000040d067825 */ /* 0x000fe200078e0004 */
[----:B------:R-:W2:Y:S01]  /*0a40*/  LDG.E R25, desc[UR12][R8.64] ;  /* 0x0000000c08197981 */ /* 0x000ea2000c1e1900 */
[----:B------:R-:W-:-:S03]  /*0a50*/  IADD3 R21, PT, PT, R15, 0x1, RZ ;  /* 0x000000010f157810 */ /* 0x000fc60007ffe0ff */
[----:B------:R-:W3:Y:S04]  /*0a60*/  LDG.E R24, desc[UR12][R6.64] ;  /* 0x0000000c06187981 */ /* 0x000ee8000c1e1900 */
[----:B------:R-:W4:Y:S01]  /*0a70*/  LDG.E R27, desc[UR12][R8.64+0x4] ;  /* 0x0000040c081b7981 */ /* 0x000f22000c1e1900 */
[----:B------:R-:W-:-:S03]  /*0a80*/  IADD3 R23, PT, PT, R15, 0x2, RZ ;  /* 0x000000020f177810 */ /* 0x000fc60007ffe0ff */
[----:B------:R-:W4:Y:S04]  /*0a90*/  LDG.E R26, desc[UR12][R6.64+0x4] ;  /* 0x0000040c061a7981 */ /* 0x000f28000c1e1900 */
[----:B------:R-:W4:Y:S01]  /*0aa0*/  LDG.E R29, desc[UR12][R8.64+0x8] ;  /* 0x0000080c081d7981 */ /* 0x000f22000c1e1900 */
[----:B0-----:R-:W-:-:S03]  /*0ab0*/  IMAD.WIDE.U32 R18, R15, 0x4, R10 ;  /* 0x000000040f127825 */ /* 0x001fc600078e000a */
[----:B------:R-:W4:Y:S01]  /*0ac0*/  LDG.E R28, desc[UR12][R8.64+0xc] ;  /* 0x00000c0c081c7981 */ /* 0x000f22000c1e1900 */
[----:B------:R-:W-:-:S03]  /*0ad0*/  IMAD.WIDE.U32 R20, R21, 0x4, R10 ;  /* 0x0000000415147825 */ /* 0x000fc600078e000a */
[----:B------:R-:W4:Y:S01]  /*0ae0*/  LDG.E R18, desc[UR12][R18.64] ;  /* 0x0000000c12127981 */ /* 0x000f22000c1e1900 */
[----:B------:R-:W-:-:S03]  /*0af0*/  IMAD.WIDE.U32 R22, R23, 0x4, R10 ;  /* 0x0000000417167825 */ /* 0x000fc600078e000a */
[----:B------:R0:W4:Y:S04]  /*0b00*/  LDG.E R20, desc[UR12][R20.64] ;  /* 0x0000000c14147981 */ /* 0x000128000c1e1900 */
[----:B------:R-:W4:Y:S04]  /*0b10*/  LDG.E R22, desc[UR12][R22.64] ;  /* 0x0000000c16167981 */ /* 0x000f28000c1e1900 */
[----:B------:R-:W4:Y:S01]  /*0b20*/  LDG.E R19, desc[UR12][R6.64+0x8] ;  /* 0x0000080c06137981 */ /* 0x000f22000c1e1900 */
[----:B0-----:R-:W-:-:S05]  /*0b30*/  IADD3 R21, PT, PT, R15, 0x3, RZ ;  /* 0x000000030f157810 */ /* 0x001fca0007ffe0ff */
[----:B------:R-:W-:Y:S02]  /*0b40*/  IMAD.WIDE.U32 R10, R21, 0x4, R10 ;  /* 0x00000004150a7825 */ /* 0x000fe400078e000a */
[----:B------:R-:W4:Y:S04]  /*0b50*/  LDG.E R21, desc[UR12][R6.64+0xc] ;  /* 0x00000c0c06157981 */ /* 0x000f28000c1e1900 */
[----:B------:R-:W4:Y:S01]  /*0b60*/  LDG.E R10, desc[UR12][R10.64] ;  /* 0x0000000c0a0a7981 */ /* 0x000f22000c1e1900 */
[----:B------:R-:W-:Y:S01]  /*0b70*/  IADD3 R15, PT, PT, R15, 0x4, RZ ;  /* 0x000000040f0f7810 */ /* 0x000fe20007ffe0ff */
[----:B--2--5:R-:W-:-:S04]  /*0b80*/  FADD R25, R12, R25 ;  /* 0x000000190c197221 */ /* 0x024fc80000000000 */
[----:B---3--:R-:W-:Y:S01]  /*0b90*/  FADD R25, R25, R24 ;  /* 0x0000001819197221 */ /* 0x008fe20000000000 */
[----:B----4-:R-:W-:-:S03]  /*0ba0*/  FADD R27, R12, R27 ;  /* 0x0000001b0c1b7221 */ /* 0x010fc60000000000 */
[----:B------:R-:W-:Y:S01]  /*0bb0*/  FADD R25, -R0, R25 ;  /* 0x0000001900197221 */ /* 0x000fe20000000100 */
[----:B------:R-:W-:Y:S01]  /*0bc0*/  FADD R27, R27, R26 ;  /* 0x0000001a1b1b7221 */ /* 0x000fe20000000000 */
[----:B------:R-:W-:Y:S01]  /*0bd0*/  FADD R8, R12, R29 ;  /* 0x0000001d0c087221 */ /* 0x000fe20000000000 */
[----:B------:R-:W-:-:S04]  /*0be0*/  FADD R18, R18, R18 ;  /* 0x0000001212127221 */ /* 0x000fc80000000000 */
[----:B------:R-:W-:Y:S01]  /*0bf0*/  FADD R25, R25, -R18 ;  /* 0x8000001219197221 */ /* 0x000fe20000000000 */
[----:B------:R-:W-:Y:S01]  /*0c00*/  FADD R20, R20, R20 ;  /* 0x0000001414147221 */ /* 0x000fe20000000000 */
[----:B------:R-:W-:-:S03]  /*0c10*/  FADD R27, -R0, R27 ;  /* 0x0000001b001b7221 */ /* 0x000fc60000000100 */
[-C--:B------:R-:W-:Y:S01]  /*0c20*/  FSETP.GEU.AND P0, PT, R25, R14.reuse, PT ;  /* 0x0000000e1900720b */ /* 0x080fe20003f0e000 */
[----:B------:R-:W-:Y:S01]  /*0c30*/  FADD R27, R27, -R20 ;  /* 0x800000141b1b7221 */ /* 0x000fe20000000000 */
[----:B------:R-:W-:Y:S02]  /*0c40*/  FADD R19, R8, R19 ;  /* 0x0000001308137221 */ /* 0x000fe40000000000 */
[----:B------:R-:W-:Y:S01]  /*0c50*/  FSEL R14, R25, R14, !P0 ;  /* 0x0000000e190e7208 */ /* 0x000fe20004000000 */
[----:B------:R-:W-:Y:S01]  /*0c60*/  FADD R28, R12, R28 ;  /* 0x0000001c0c1c7221 */ /* 0x000fe20000000000 */
[----:B------:R-:W-:Y:S01]  /*0c70*/  FADD R22, R22, R22 ;  /* 0x0000001616167221 */ /* 0x000fe20000000000 */
[----:B------:R-:W-:Y:S01]  /*0c80*/  FADD R19, -R0, R19 ;  /* 0x0000001300137221 */ /* 0x000fe20000000100 */
[----:B------:R-:W-:-:S03]  /*0c90*/  FSETP.GEU.AND P1, PT, R27, R14, PT ;  /* 0x0000000e1b00720b */ /* 0x000fc60003f2e000 */
[----:B------:R-:W-:Y:S01]  /*0ca0*/  FADD R19, R19, -R22 ;  /* 0x8000001613137221 */ /* 0x000fe20000000000 */
[----:B------:R-:W-:Y:S01]  /*0cb0*/  FADD R21, R28, R21 ;  /* 0x000000151c157221 */ /* 0x000fe20000000000 */
[----:B------:R-:W-:Y:S01]  /*0cc0*/  FSEL R14, R27, R14, !P1 ;  /* 0x0000000e1b0e7208 */ /* 0x000fe20004800000 */
[----:B------:R-:W-:Y:S02]  /*0cd0*/  FADD R10, R10, R10 ;  /* 0x0000000a0a0a7221 */ /* 0x000fe40000000000 */
[----:B------:R-:W-:Y:S01]  /*0ce0*/  FADD R21, -R0, R21 ;  /* 0x0000001500157221 */ /* 0x000fe20000000100 */
[----:B------:R-:W-:-:S03]  /*0cf0*/  FSETP.GEU.AND P2, PT, R19, R14, PT ;  /* 0x0000000e1300720b */ /* 0x000fc60003f4e000 */
[----:B------:R-:W-:Y:S01]  /*0d00*/  FADD R21, R21, -R10 ;  /* 0x8000000a15157221 */ /* 0x000fe20000000000 */
[----:B------:R-:W-:-:S04]  /*0d10*/  FSEL R14, R19, R14, !P2 ;  /* 0x0000000e130e7208 */ /* 0x000fc80005000000 */
[----:B------:R-:W-:Y:S02]  /*0d20*/  FSETP.GEU.AND P3, PT, R21, R14, PT ;  /* 0x0000000e1500720b */ /* 0x000fe40003f6e000 */
[C---:B------:R-:W-:Y:S02]  /*0d30*/  SEL R16, R13.reuse, R16, !P0 ;  /* 0x000000100d107207 */ /* 0x040fe40004000000 */
[C---:B------:R-:W-:Y:S02]  /*0d40*/  @!P1 IADD3 R16, PT, PT, R13.reuse, 0x1, RZ ;  /* 0x000000010d109810 */ /* 0x040fe40007ffe0ff */
[----:B------:R-:W-:Y:S02]  /*0d50*/  @!P2 IADD3 R16, PT, PT, R13, 0x2, RZ ;  /* 0x000000020d10a810 */ /* 0x000fe40007ffe0ff */
[----:B------:R-:W-:-:S05]  /*0d60*/  FSEL R14, R21, R14, !P3 ;  /* 0x0000000e150e7208 */ /* 0x000fca0005800000 */
[C---:B------:R-:W-:Y:S02]  /*0d70*/  @!P3 IADD3 R16, PT, PT, R13.reuse, 0x3, RZ ;  /* 0x000000030d10b810 */ /* 0x040fe40007ffe0ff */
[----:B------:R-:W-:-:S07]  /*0d80*/  IADD3 R13, PT, PT, R13, 0x4, RZ ;  /* 0x000000040d0d7810 */ /* 0x000fce0007ffe0ff */
.L_x_91:
[----:B------:R-:W-:Y:S05]  /*0d90*/  BRA.U !UP1, `(.L_x_88) ;  /* 0x0000000109c87547 */ /* 0x000fea000b800000 */
[----:B------:R-:W-:Y:S02]  /*0da0*/  UISETP.NE.AND UP0, UPT, UR5, 0x1, UPT ;  /* 0x000000010500788c */ /* 0x000fe4000bf05270 */
[----:B------:R-:W-:-:S04]  /*0db0*/  ULOP3.LUT UR4, UR8, 0x1, URZ, 0xc0, !UPT ;  /* 0x0000000108047892 */ /* 0x000fc8000f8ec0ff */
[----:B------:R-:W-:-:S03]  /*0dc0*/  UISETP.NE.U32.AND UP1, UPT, UR4, 0x1, UPT ;  /* 0x000000010400788c */ /* 0x000fc6000bf25070 */
[----:B------:R-:W-:Y:S08]  /*0dd0*/  BRA.U !UP0, `(.L_x_92) ;  /* 0x0000000108787547 */ /* 0x000ff0000b800000 */
[----:B------:R-:W0:Y:S01]  /*0de0*/  LDC.64 R10, c[0x0][0x390] ;  /* 0x0000e400ff0a7b82 */ /* 0x000e220000000a00 */
[----:B------:R-:W-:-:S04]  /*0df0*/  IMAD.WIDE.U32 R18, R13, 0x4, R2 ;  /* 0x000000040d127825 */ /* 0x000fc800078e0002 */
[----:B------:R-:W-:Y:S01]  /*0e00*/  IMAD.WIDE.U32 R6, R13, 0x4, R4 ;  /* 0x000000040d067825 */ /* 0x000fe200078e0004 */
[----:B------:R-:W2:Y:S01]  /*0e10*/  LDG.E R21, desc[UR12][R18.64] ;  /* 0x0000000c12157981 */ /* 0x000ea2000c1e1900 */
[----:B------:R-:W-:-:S03]  /*0e20*/  IADD3 R23, PT, PT, R15, 0x1, RZ ;  /* 0x000000010f177810 */ /* 0x000fc60007ffe0ff */
[----:B------:R-:W3:Y:S04]  /*0e30*/  LDG.E R20, desc[UR12][R6.64] ;  /* 0x0000000c06147981 */ /* 0x000ee8000c1e1900 */
[----:B------:R-:W4:Y:S04]  /*0e40*/  LDG.E R25, desc[UR12][R18.64+0x4] ;  /* 0x0000040c12197981 */ /* 0x000f28000c1e1900 */
[----:B------:R-:W4:Y:S01]  /*0e50*/  LDG.E R22, desc[UR12][R6.64+0x4] ;  /* 0x0000040c06167981 */ /* 0x000f22000c1e1900 */
[----:B0-----:R-:W-:-:S04]  /*0e60*/  IMAD.WIDE.U32 R8, R15, 0x4, R10 ;  /* 0x000000040f087825 */ /* 0x001fc800078e000a */
        /* <DEDUP_REMOVED lines=8> */
[----:B------:R-:W-:-:S04]  /*0ef0*/  FADD R25, R25, R22 ;  /* 0x0000001619197221 */ /* 0x000fc80000000000 */
[----:B------:R-:W-:Y:S01]  /*0f00*/  FADD R25, -R0, R25 ;  /* 0x0000001900197221 */ /* 0x000fe20000000100 */
[----:B------:R-:W-:-:S04]  /*0f10*/  FADD R20, R8, R8 ;  /* 0x0000000808147221 */ /* 0x000fc80000000000 */
[----:B------:R-:W-:Y:S01]  /*0f20*/  FADD R21, R21, -R20 ;  /* 0x8000001415157221 */ /* 0x000fe20000000000 */
[----:B------:R-:W-:-:S04]  /*0f30*/  FADD R8, R10, R10 ;  /* 0x0000000a0a087221 */ /* 0x000fc80000000000 */
[----:B------:R-:W-:Y:S01]  /*0f40*/  FSETP.GEU.AND P0, PT, R21, R14, PT ;  /* 0x0000000e1500720b */ /* 0x000fe20003f0e000 */
[----:B------:R-:W-:-:S03]  /*0f50*/  FADD R25, R25, -R8 ;  /* 0x8000000819197221 */ /* 0x000fc60000000000 */
[----:B------:R-:W-:-:S04]  /*0f60*/  FSEL R14, R21, R14, !P0 ;  /* 0x0000000e150e7208 */ /* 0x000fc80004000000 */
[----:B------:R-:W-:Y:S02]  /*0f70*/  FSETP.GEU.AND P1, PT, R25, R14, PT ;  /* 0x0000000e1900720b */ /* 0x000fe40003f2e000 */
[----:B------:R-:W-:Y:S02]  /*0f80*/  SEL R16, R13, R16, !P0 ;  /* 0x000000100d107207 */ /* 0x000fe40004000000 */
[----:B------:R-:W-:-:S09]  /*0f90*/  FSEL R14, R25, R14, !P1 ;  /* 0x0000000e190e7208 */ /* 0x000fd20004800000 */
[C---:B------:R-:W-:Y:S02]  /*0fa0*/  @!P1 IADD3 R16, PT, PT, R13.reuse, 0x1, RZ ;  /* 0x000000010d109810 */ /* 0x040fe40007ffe0ff */
[----:B------:R-:W-:-:S07]  /*0fb0*/  IADD3 R13, PT, PT, R13, 0x2, RZ ;  /* 0x000000020d0d7810 */ /* 0x000fce0007ffe0ff */
.L_x_92:
[----:B------:R-:W-:Y:S05]  /*0fc0*/  BRA.U UP1, `(.L_x_88) ;  /* 0x00000001013c7547 */ /* 0x000fea000b800000 */
[----:B------:R-:W0:Y:S01]  /*0fd0*/  LDC.64 R6, c[0x0][0x390] ;  /* 0x0000e400ff067b82 */ /* 0x000e220000000a00 */
[----:B------:R-:W-:-:S04]  /*0fe0*/  IMAD.WIDE.U32 R2, R13, 0x4, R2 ;  /* 0x000000040d027825 */ /* 0x000fc800078e0002 */
[----:B------:R-:W-:Y:S02]  /*0ff0*/  IMAD.WIDE.U32 R4, R13, 0x4, R4 ;  /* 0x000000040d047825 */ /* 0x000fe400078e0004 */
[----:B------:R-:W2:Y:S04]  /*1000*/  LDG.E R3, desc[UR12][R2.64] ;  /* 0x0000000c02037981 */ /* 0x000ea8000c1e1900 */
[----:B------:R-:W3:Y:S01]  /*1010*/  LDG.E R5, desc[UR12][R4.64] ;  /* 0x0000000c04057981 */ /* 0x000ee2000c1e1900 */
[----:B0-----:R-:W-:-:S06]  /*1020*/  IMAD.WIDE.U32 R6, R15, 0x4, R6 ;  /* 0x000000040f067825 */ /* 0x001fcc00078e0006 */
[----:B------:R-:W4:Y:S01]  /*1030*/  LDG.E R6, desc[UR12][R6.64] ;  /* 0x0000000c06067981 */ /* 0x000f22000c1e1900 */
[----:B--2--5:R-:W-:-:S04]  /*1040*/  FADD R12, R12, R3 ;  /* 0x000000030c0c7221 */ /* 0x024fc80000000000 */
[----:B---3--:R-:W-:-:S04]  /*1050*/  FADD R9, R12, R5 ;  /* 0x000000050c097221 */ /* 0x008fc80000000000 */
[----:B------:R-:W-:Y:S01]  /*1060*/  FADD R9, -R0, R9 ;  /* 0x0000000900097221 */ /* 0x000fe20000000100 */
[----:B----4-:R-:W-:-:S04]  /*1070*/  FADD R8, R6, R6 ;  /* 0x0000000606087221 */ /* 0x010fc80000000000 */
[----:B------:R-:W-:-:S05]  /*1080*/  FADD R9, R9, -R8 ;  /* 0x8000000809097221 */ /* 0x000fca0000000000 */
[----:B------:R-:W-:-:S04]  /*1090*/  FSETP.GEU.AND P0, PT, R9, R14, PT ;  /* 0x0000000e0900720b */ /* 0x000fc80003f0e000 */
[----:B------:R-:W-:Y:S02]  /*10a0*/  FSEL R14, R9, R14, !P0 ;  /* 0x0000000e090e7208 */ /* 0x000fe40004000000 */
[----:B------:R-:W-:-:S07]  /*10b0*/  SEL R16, R13, R16, !P0 ;  /* 0x000000100d107207 */ /* 0x000fce0004000000 */
.L_x_88:
[----:B------:R-:W0:Y:S08]  /*10c0*/  LDC.64 R2, c[0x0][0x380] ;  /* 0x0000e000ff027b82 */ /* 0x000e300000000a00 */
[----:B------:R-:W1:Y:S01]  /*10d0*/  LDC.64 R4, c[0x0][0x388] ;  /* 0x0000e200ff047b82 */ /* 0x000e620000000a00 */
[----:B0-----:R-:W-:-:S05]  /*10e0*/  IMAD.WIDE.U32 R2, R17, 0x4, R2 ;  /* 0x0000000411027825 */ /* 0x001fca00078e0002 */
[----:B------:R-:W-:Y:S01]  /*10f0*/  STG.E desc[UR12][R2.64], R14 ;  /* 0x0000000e02007986 */ /* 0x000fe2000c10190c */
[----:B-1----:R-:W-:-:S05]  /*1100*/  IMAD.WIDE.U32 R4, R17, 0x4, R4 ;  /* 0x0000000411047825 */ /* 0x002fca00078e0004 */
[----:B------:R-:W-:Y:S01]  /*1110*/  STG.E desc[UR12][R4.64], R16 ;  /* 0x0000001004007986 */ /* 0x000fe2000c10190c */
[----:B------:R-:W-:Y:S05]  /*1120*/  EXIT ;  /* 0x000000000000794d */ /* 0x000fea0003800000 */
.L_x_93:
        /* <DEDUP_REMOVED lines=13> */
.L_x_103:


//--------------------- .text._Z18lattice_inner_loopPfS_PKfS1_mmm --------------------------
	.section	.text._Z18lattice_inner_loopPfS_PKfS1_mmm,"ax",@progbits
	.align	128
        .global         _Z18lattice_inner_loopPfS_PKfS1_mmm
        .type           _Z18lattice_inner_loopPfS_PKfS1_mmm,@function
        .size           _Z18lattice_inner_loopPfS_PKfS1_mmm,(.L_x_104 - _Z18lattice_inner_loopPfS_PKfS1_mmm)
        .other          _Z18lattice_inner_loopPfS_PKfS1_mmm,@"STO_CUDA_ENTRY STV_DEFAULT"
_Z18lattice_inner_loopPfS_PKfS1_mmm:
.text._Z18lattice_inner_loopPfS_PKfS1_mmm:
[----:B------:R-:W-:Y:S01]  /*0000*/  LDC R1, c[0x0][0x37c] ;  /* 0x0000df00ff017b82 */ /* 0x000fe20000000800 */
[----:B------:R-:W0:Y:S01]  /*0010*/  S2R R4, SR_CTAID.X ;  /* 0x0000000000047919 */ /* 0x000e220000002500 */
[----:B------:R-:W0:Y:S01]  /*0020*/  LDCU UR4, c[0x0][0x360] ;  /* 0x00006c00ff0477ac */ /* 0x000e220008000800 */
[----:B------:R-:W0:Y:S01]  /*0030*/  S2R R5, SR_TID.X ;  /* 0x0000000000057919 */ /* 0x000e220000002100 */
[----:B------:R-:W1:Y:S01]  /*0040*/  LDCU.64 UR6, c[0x0][0x3a0] ;  /* 0x00007400ff0677ac */ /* 0x000e620008000a00 */
[----:B0-----:R-:W-:-:S05]  /*0050*/  IMAD R4, R4, UR4, R5 ;  /* 0x0000000404047c24 */ /* 0x001fca000f8e0205 */
[----:B-1----:R-:W-:-:S04]  /*0060*/  ISETP.GE.U32.AND P0, PT, R4, UR6, PT ;  /* 0x0000000604007c0c */ /* 0x002fc8000bf06070 */
[----:B------:R-:W-:-:S13]  /*0070*/  ISETP.GE.U32.AND.EX P0, PT, RZ, UR7, PT, P0 ;  /* 0x00000007ff007c0c */ /* 0x000fda000bf06100 */
[----:B------:R-:W-:Y:S05]  /*0080*/  @P0 EXIT ;  /* 0x000000000000094d */ /* 0x000fea0003800000 */
[----:B------:R-:W0:Y:S01]  /*0090*/  S2R R7, SR_CTAID.Y ;  /* 0x0000000000077919 */ /* 0x000e220000002600 */
[----:B------:R-:W0:Y:S01]  /*00a0*/  LDCU UR4, c[0x0][0x364] ;  /* 0x00006c80ff0477ac */ /* 0x000e220008000800 */
[----:B------:R-:W0:Y:S01]  /*00b0*/  S2R R0, SR_TID.Y ;  /* 0x0000000000007919 */ /* 0x000e220000002200 */
[----:B------:R-:W1:Y:S01]  /*00c0*/  LDCU.64 UR8, c[0x0][0x3a8] ;  /* 0x00007500ff0877ac */ /* 0x000e620008000a00 */
[----:B0-----:R-:W-:-:S05]  /*00d0*/  IMAD R7, R7, UR4, R0 ;  /* 0x0000000407077c24 */ /* 0x001fca000f8e0200 */
[----:B-1----:R-:W-:-:S04]  /*00e0*/  ISETP.GE.U32.AND P0, PT, R7, UR8, PT ;  /* 0x0000000807007c0c */ /* 0x002fc8000bf06070 */
[----:B------:R-:W-:-:S13]  /*00f0*/  ISETP.GE.U32.AND.EX P0, PT, RZ, UR9, PT, P0 ;  /* 0x00000009ff007c0c */ /* 0x000fda000bf06100 */
[----:B------:R-:W-:Y:S05]  /*0100*/  @P0 EXIT ;  /* 0x000000000000094d */ /* 0x000fea0003800000 */
[----:B------:R-:W0:Y:S01]  /*0110*/  LDCU.64 UR4, c[0x0][0x3b0] ;  /* 0x00007600ff0477ac */ /* 0x000e220008000a00 */
[----:B------:R-:W-:Y:S02]  /*0120*/  IMAD.MOV.U32 R5, RZ, RZ, RZ ;  /* 0x000000ffff057224 */ /* 0x000fe400078e00ff */
[----:B------:R-:W-:-:S04]  /*0130*/  IMAD.WIDE.U32 R2, R7, UR6, R4 ;  /* 0x0000000607027c25 */ /* 0x000fc8000f8e0004 */
[----:B------:R-:W-:Y:S01]  /*0140*/  IMAD R11, R7, UR7, R3 ;  /* 0x00000007070b7c24 */ /* 0x000fe2000f8e0203 */
[----:B0-----:R-:W-:-:S04]  /*0150*/  ISETP.GE.U32.AND P0, PT, R2, UR4, PT ;  /* 0x0000000402007c0c */ /* 0x001fc8000bf06070 */
[----:B------:R-:W-:-:S13]  /*0160*/  ISETP.GE.U32.AND.EX P0, PT, R11, UR5, PT, P0 ;  /* 0x000000050b007c0c */ /* 0x000fda000bf06100 */
[----:B------:R-:W-:Y:S05]  /*0170*/  @P0 EXIT ;  /* 0x000000000000094d */ /* 0x000fea0003800000 */
[----:B------:R-:W0:Y:S01]  /*0180*/  LDCU.128 UR8, c[0x0][0x390] ;  /* 0x00007200ff0877ac */ /* 0x000e220008000c00 */
[----:B------:R-:W-:Y:S01]  /*0190*/  IMAD.SHL.U32 R3, R4, 0x4, RZ ;  /* 0x0000000404037824 */ /* 0x000fe200078e00ff */
[----:B------:R-:W-:Y:S01]  /*01a0*/  SHF.R.U32.HI R0, RZ, 0x1e, R4 ;  /* 0x0000001eff007819 */ /* 0x000fe20000011604 */
[----:B------:R-:W-:Y:S01]  /*01b0*/  IMAD.SHL.U32 R8, R7, 0x4, RZ ;  /* 0x0000000407087824 */ /* 0x000fe200078e00ff */
[----:B------:R-:W1:Y:S01]  /*01c0*/  LDCU.128 UR12, c[0x0][0x380] ;  /* 0x00007000ff0c77ac */ /* 0x000e620008000c00 */
[----:B------:R-:W-:Y:S01]  /*01d0*/  SHF.R.U32.HI R9, RZ, 0x1e, R7 ;  /* 0x0000001eff097819 */ /* 0x000fe20000011607 */
[C---:B------:R-:W-:Y:S01]  /*01e0*/  IMAD.SHL.U32 R12, R2.reuse, 0x4, RZ ;  /* 0x00000004020c7824 */ /* 0x040fe200078e00ff */
[----:B------:R-:W-:Y:S01]  /*01f0*/  SHF.L.U64.HI R14, R2, 0x2, R11 ;  /* 0x00000002020e7819 */ /* 0x000fe2000001020b */
[----:B------:R-:W2:Y:S01]  /*0200*/  LDCU.64 UR4, c[0x0][0x358] ;  /* 0x00006b00ff0477ac */ /* 0x000ea20008000a00 */
[----:B0-----:R-:W-:Y:S02]  /*0210*/  IADD3 R4, P0, PT, R3, UR8, RZ ;  /* 0x0000000803047c10 */ /* 0x001fe4000ff1e0ff */
[----:B------:R-:W-:-:S02]  /*0220*/  IADD3 R6, P1, PT, R8, UR8, RZ ;  /* 0x0000000808067c10 */ /* 0x000fc4000ff3e0ff */
[----:B------:R-:W-:Y:S02]  /*0230*/  IADD3.X R5, PT, PT, R0, UR9, RZ, P0, !PT ;  /* 0x0000000900057c10 */ /* 0x000fe400087fe4ff */
[----:B------:R-:W-:Y:S02]  /*0240*/  IADD3 R2, P0, PT, R3, UR10, RZ ;  /* 0x0000000a03027c10 */ /* 0x000fe4000ff1e0ff */
[C---:B------:R-:W-:Y:S01]  /*0250*/  IADD3.X R7, PT, PT, R9.reuse, UR9, RZ, P1, !PT ;  /* 0x0000000909077c10 */ /* 0x040fe20008ffe4ff */
[----:B--2---:R-:W2:Y:S01]  /*0260*/  LDG.E R4, desc[UR4][R4.64] ;  /* 0x0000000404047981 */ /* 0x004ea2000c1e1900 */
[----:B------:R-:W-:Y:S02]  /*0270*/  IADD3 R8, P1, PT, R8, UR10, RZ ;  /* 0x0000000a08087c10 */ /* 0x000fe4000ff3e0ff */
[----:B------:R-:W-:Y:S02]  /*0280*/  IADD3.X R3, PT, PT, R0, UR11, RZ, P0, !PT ;  /* 0x0000000b00037c10 */ /* 0x000fe400087fe4ff */
[----:B-1----:R-:W-:Y:S01]  /*0290*/  IADD3 R10, P2, PT, R12, UR14, RZ ;  /* 0x0000000e0c0a7c10 */ /* 0x002fe2000ff5e0ff */
[----:B------:R-:W2:Y:S01]  /*02a0*/  LDG.E R7, desc[UR4][R6.64] ;  /* 0x0000000406077981 */ /* 0x000ea2000c1e1900 */
[----:B------:R-:W-:-:S02]  /*02b0*/  IADD3.X R9, PT, PT, R9, UR11, RZ, P1, !PT ;  /* 0x0000000b09097c10 */ /* 0x000fc40008ffe4ff */
[----:B------:R-:W-:Y:S01]  /*02c0*/  IADD3.X R11, PT, PT, R14, UR15, RZ, P2, !PT ;  /* 0x0000000f0e0b7c10 */ /* 0x000fe200097fe4ff */
[----:B------:R-:W3:Y:S04]  /*02d0*/  LDG.E R3, desc[UR4][R2.64] ;  /* 0x0000000402037981 */ /* 0x000ee8000c1e1900 */
[----:B------:R-:W4:Y:S04]  /*02e0*/  LDG.E R10, desc[UR4][R10.64] ;  /* 0x000000040a0a7981 */ /* 0x000f28000c1e1900 */
[----:B------:R-:W5:Y:S01]  /*02f0*/  LDG.E R9, desc[UR4][R8.64] ;  /* 0x0000000408097981 */ /* 0x000f62000c1e1900 */
[----:B--2---:R-:W-:Y:S01]  /*0300*/  FADD R0, R4, R7 ;  /* 0x0000000704007221 */ /* 0x004fe20000000000 */
[----:B------:R-:W-:-:S03]  /*0310*/  IADD3 R4, P0, PT, R12, UR12, RZ ;  /* 0x0000000c0c047c10 */ /* 0x000fc6000ff1e0ff */
[----:B---3--:R-:W-:Y:S01]  /*0320*/  FADD R0, R0, R3 ;  /* 0x0000000300007221 */ /* 0x008fe20000000000 */
[----:B------:R-:W-:Y:S01]  /*0330*/  IADD3.X R5, PT, PT, R14, UR13, RZ, P0, !PT ;  /* 0x0000000d0e057c10 */ /* 0x000fe200087fe4ff */
[----:B----4-:R-:W-:Y:S02]  /*0340*/  FADD R13, R10, R10 ;  /* 0x0000000a0a0d7221 */ /* 0x010fe40000000000 */
[----:B-----5:R-:W-:-:S04]  /*0350*/  FADD R0, R0, -R9 ;  /* 0x8000000900007221 */ /* 0x020fc80000000000 */
[----:B------:R-:W-:-:S05]  /*0360*/  FADD R13, R0, -R13 ;  /* 0x8000000d000d7221 */ /* 0x000fca0000000000 */
[----:B------:R-:W-:Y:S01]  /*0370*/  STG.E desc[UR4][R4.64], R13 ;  /* 0x0000000d04007986 */ /* 0x000fe2000c101904 */
[----:B------:R-:W-:Y:S05]  /*0380*/  EXIT ;  /* 0x000000000000794d */ /* 0x000fea0003800000 */
.L_x_94:
        /* <DEDUP_REMOVED lines=15> */
.L_x_104:


//--------------------- .nv.shared._Z12gpuPdist_colPfS_ii --------------------------
	.section	.nv.shared._Z12gpuPdist_colPfS_ii,"aw",@nobits
	.sectionflags	@""
	.align	16
	.zero		1024


//--------------------- .nv.shared.reserved.0     --------------------------
	.section	.nv.shared.reserved.0,"aw",@nobits
	.weak		__nv_reservedSMEM_offset_0_alias
	.size		__nv_reservedSMEM_offset_0_alias, 0, 64
	.other		__nv_reservedSMEM_offset_0_alias,@"STO_CUDA_RESERVED_SHARED STV_DEFAULT"
__nv_reservedSMEM_offset_0_alias:
	.zero		0
	.zero		64


//--------------------- .nv.shared._Z9gpuPdist2PfS_ii --------------------------
	.section	.nv.shared._Z9gpuPdist2PfS_ii,"aw",@nobits
	.sectionflags	@""
	.align	16
.nv.shared._Z9gpuPdist2PfS_ii:
	.zero		9216


//--------------------- .nv.shared._Z9gpuPdist1PfS_ii --------------------------
	.section	.nv.shared._Z9gpuPdist1PfS_ii,"aw",@nobits
	.sectionflags	@""
	.align	16
	.zero		1024


//--------------------- .nv.shared._Z37matrix_euclidean_distance_kernel_fastPfS_ii --------------------------
	.section	.nv.shared._Z37matrix_euclidean_distance_kernel_fastPfS_ii,"aw",@nobits
	.sectionflags	@""
	.align	16
.nv.shared._Z37matrix_euclidean_distance_kernel_fastPfS_ii:
	.zero		9216


//--------------------- .nv.shared._Z18reduce_cols_ZtildePfPjPKfjS2_jjj --------------------------
	.section	.nv.shared._Z18reduce_cols_ZtildePfPjPKfjS2_jjj,"aw",@nobits
	.sectionflags	@""
	.align	16
	.zero		1024


//--------------------- .nv.shared._Z13reduce_cols_RPfPjPKfS2_jjj --------------------------
	.section	.nv.shared._Z13reduce_cols_RPfPjPKfS2_jjj,"aw",@nobits
	.sectionflags	@""
	.align	16
	.zero		1024


//--------------------- .nv.shared._Z23reduce_cols_R_symmetricPfPjPKfS2_jjj --------------------------
	.section	.nv.shared._Z23reduce_cols_R_symmetricPfPjPKfS2_jjj,"aw",@nobits
	.sectionflags	@""
	.align	16
	.zero		1024


//--------------------- .nv.shared._Z11reduce_colsPfPjPKfS2_S2_jjj --------------------------
	.section	.nv.shared._Z11reduce_colsPfPjPKfS2_S2_jjj,"aw",@nobits
	.sectionflags	@""
	.align	16
	.zero		1024


//--------------------- .nv.shared._Z18lattice_inner_loopPfS_PKfS1_mmm --------------------------
	.section	.nv.shared._Z18lattice_inner_loopPfS_PKfS1_mmm,"aw",@nobits
	.sectionflags	@""
	.align	16
	.zero		1024


//--------------------- .nv.constant0._Z12gpuPdist_colPfS_ii --------------------------
	.section	.nv.constant0._Z12gpuPdist_colPfS_ii,"a",@progbits
	.sectionflags	@""
	.align	4
.nv.constant0._Z12gpuPdist_colPfS_ii:
	.zero		920


//--------------------- .nv.constant0._Z9gpuPdist2PfS_ii --------------------------
	.section	.nv.constant0._Z9gpuPdist2PfS_ii,"a",@progbits
	.sectionflags	@""
	.align	4
.nv.constant0._Z9gpuPdist2PfS_ii:
	.zero		920


//--------------------- .nv.constant0._Z9gpuPdist1PfS_ii --------------------------
	.section	.nv.constant0._Z9gpuPdist1PfS_ii,"a",@progbits
	.sectionflags	@""
	.align	4
.nv.constant0._Z9gpuPdist1PfS_ii:
	.zero		920


//--------------------- .nv.constant0._Z37matrix_euclidean_distance_kernel_fastPfS_ii --------------------------
	.section	.nv.constant0._Z37matrix_euclidean_distance_kernel_fastPfS_ii,"a",@progbits
	.sectionflags	@""
	.align	4
.nv.constant0._Z37matrix_euclidean_distance_kernel_fastPfS_ii:
	.zero		920


//--------------------- .nv.constant0._Z18reduce_cols_ZtildePfPjPKfjS2_jjj --------------------------
	.section	.nv.constant0._Z18reduce_cols_ZtildePfPjPKfjS2_jjj,"a",@progbits
	.sectionflags	@""
	.align	4
.nv.constant0._Z18reduce_cols_ZtildePfPjPKfjS2_jjj:
	.zero		948


//--------------------- .nv.constant0._Z13reduce_cols_RPfPjPKfS2_jjj --------------------------
	.section	.nv.constant0._Z13reduce_cols_RPfPjPKfS2_jjj,"a",@progbits
	.sectionflags	@""
	.align	4
.nv.constant0._Z13reduce_cols_RPfPjPKfS2_jjj:
	.zero		940


//--------------------- .nv.constant0._Z23reduce_cols_R_symmetricPfPjPKfS2_jjj --------------------------
	.section	.nv.constant0._Z23reduce_cols_R_symmetricPfPjPKfS2_jjj,"a",@progbits
	.sectionflags	@""
	.align	4
.nv.constant0._Z23reduce_cols_R_symmetricPfPjPKfS2_jjj:
	.zero		940


//--------------------- .nv.constant0._Z11reduce_colsPfPjPKfS2_S2_jjj --------------------------
	.section	.nv.constant0._Z11reduce_colsPfPjPKfS2_S2_jjj,"a",@progbits
	.sectionflags	@""
	.align	4
.nv.constant0._Z11reduce_colsPfPjPKfS2_S2_jjj:
	.zero		948


//--------------------- .nv.constant0._Z18lattice_inner_loopPfS_PKfS1_mmm --------------------------
	.section	.nv.constant0._Z18lattice_inner_loopPfS_PKfS1_mmm,"a",@progbits
	.sectionflags	@""
	.align	4
.nv.constant0._Z18lattice_inner_loopPfS_PKfS1_mmm:
	.zero		952


//--------------------- SYMBOLS --------------------------

	.type		.nv.reservedSmem.offset0,@object
	.size		.nv.reservedSmem.offset0,0x4
	.type		.nv.reservedSmem.cap,@object
	.size		.nv.reservedSmem.cap,0x4
